//
// Generated by NVIDIA NVVM Compiler
//
// Compiler Build ID: CL-36424714
// Cuda compilation tools, release 13.0, V13.0.88
// Based on NVVM 20.0.0
//

.version 9.0
.target sm_100
.address_size 64

	// .globl	get_signals

.visible .entry get_signals(
	.param .u64 .ptr .align 1 get_signals_param_0,
	.param .u64 .ptr .align 1 get_signals_param_1,
	.param .u64 .ptr .align 1 get_signals_param_2,
	.param .u64 .ptr .align 1 get_signals_param_3,
	.param .u64 .ptr .align 1 get_signals_param_4,
	.param .u32 get_signals_param_5,
	.param .u32 get_signals_param_6,
	.param .u64 .ptr .align 1 get_signals_param_7,
	.param .u64 .ptr .align 1 get_signals_param_8
)
{
	.reg .pred 	%p<61>;
	.reg .b32 	%r<60>;
	.reg .b32 	%f<288>;
	.reg .b64 	%rd<43>;
	.reg .b64 	%fd<35>;

	ld.param.u64 	%rd3, [get_signals_param_0];
	ld.param.u64 	%rd4, [get_signals_param_1];
	ld.param.u64 	%rd5, [get_signals_param_2];
	ld.param.u64 	%rd6, [get_signals_param_3];
	ld.param.u64 	%rd7, [get_signals_param_4];
	ld.param.u32 	%r5, [get_signals_param_5];
	ld.param.u32 	%r4, [get_signals_param_6];
	ld.param.u64 	%rd8, [get_signals_param_7];
	ld.param.u64 	%rd9, [get_signals_param_8];
	cvta.to.global.u64 	%rd1, %rd9;
	cvta.to.global.u64 	%rd2, %rd8;
	mov.u32 	%r7, %tid.x;
	mov.u32 	%r8, %ntid.x;
	mov.u32 	%r9, %ctaid.x;
	mad.lo.s32 	%r1, %r8, %r9, %r7;
	mov.u32 	%r10, %tid.y;
	mov.u32 	%r11, %ntid.y;
	mov.u32 	%r12, %ctaid.y;
	mad.lo.s32 	%r13, %r11, %r12, %r10;
	setp.ge.s32 	%p1, %r1, %r4;
	setp.ge.s32 	%p2, %r13, %r5;
	or.pred  	%p3, %p1, %p2;
	@%p3 bra 	$L__BB0_47;
	cvta.to.global.u64 	%rd10, %rd5;
	cvta.to.global.u64 	%rd11, %rd4;
	cvta.to.global.u64 	%rd12, %rd3;
	cvta.to.global.u64 	%rd13, %rd7;
	cvta.to.global.u64 	%rd14, %rd6;
	mad.lo.s32 	%r3, %r4, %r13, %r1;
	mul.wide.s32 	%rd15, %r1, 4;
	add.s64 	%rd16, %rd11, %rd15;
	ld.global.f32 	%f44, [%rd16];
	mul.f32 	%f45, %f44, 0f43B68000;
	mul.f32 	%f1, %f45, 0f47A8C000;
	add.s64 	%rd17, %rd12, %rd15;
	ld.global.f32 	%f2, [%rd17];
	mul.wide.u32 	%rd18, %r13, 4;
	add.s64 	%rd19, %rd13, %rd18;
	ld.global.f32 	%f46, [%rd19];
	add.s64 	%rd20, %rd10, %rd15;
	ld.global.f32 	%f3, [%rd20];
	add.s64 	%rd21, %rd14, %rd15;
	ld.global.f32 	%f4, [%rd21];
	cvt.f64.f32 	%fd1, %f2;
	mul.f64 	%fd5, %fd1, 0d45E2F971AF0B075A;
	cvt.f64.f32 	%fd2, %f46;
	mul.f64 	%fd6, %fd5, %fd2;
	mul.f64 	%fd7, %fd6, 0d3C07A4DA0F4C4DD9;
	cvt.rn.f32.f64 	%f5, %fd7;
	cvt.f64.f32 	%fd3, %f5;
	setp.leu.f64 	%p4, %fd3, 0d3FB999999999999A;
	@%p4 bra 	$L__BB0_3;
	mul.wide.s32 	%rd40, %r3, 4;
	add.s64 	%rd41, %rd2, %rd40;
	mov.b32 	%r59, 2143289344;
	st.global.u32 	[%rd41], %r59;
	add.s64 	%rd42, %rd1, %rd40;
	st.global.u32 	[%rd42], %r59;
	bra.uni 	$L__BB0_47;
$L__BB0_3:
	mul.f32 	%f47, %f5, 0f40800000;
	fma.rn.f32 	%f48, %f47, %f5, 0f3F800000;
	div.rn.f32 	%f6, %f47, %f48;
	setp.geu.f32 	%p5, %f3, %f6;
	@%p5 bra 	$L__BB0_5;
	mul.wide.s32 	%rd37, %r3, 4;
	add.s64 	%rd38, %rd2, %rd37;
	mov.b32 	%r58, 2143289344;
	st.global.u32 	[%rd38], %r58;
	add.s64 	%rd39, %rd1, %rd37;
	st.global.u32 	[%rd39], %r58;
	bra.uni 	$L__BB0_47;
$L__BB0_5:
	div.rn.f64 	%fd8, %fd3, 0d3FB999999999999A;
	cvt.rn.f32.f64 	%f7, %fd8;
	abs.f32 	%f8, %f7;
	setp.lt.f32 	%p6, %f8, 0f00800000;
	mul.f32 	%f50, %f8, 0f4B800000;
	selp.f32 	%f51, %f50, %f8, %p6;
	selp.f32 	%f52, 0fC1C00000, 0f00000000, %p6;
	mov.b32 	%r14, %f51;
	add.s32 	%r15, %r14, -1060439283;
	and.b32  	%r16, %r15, -8388608;
	sub.s32 	%r17, %r14, %r16;
	mov.b32 	%f53, %r17;
	cvt.rn.f32.s32 	%f54, %r16;
	fma.rn.f32 	%f55, %f54, 0f34000000, %f52;
	add.f32 	%f56, %f53, 0fBF800000;
	add.f32 	%f57, %f53, 0f3F800000;
	rcp.approx.ftz.f32 	%f58, %f57;
	add.f32 	%f59, %f56, %f56;
	mul.f32 	%f60, %f59, %f58;
	mul.f32 	%f61, %f60, %f60;
	sub.f32 	%f62, %f56, %f60;
	add.f32 	%f63, %f62, %f62;
	neg.f32 	%f64, %f60;
	fma.rn.f32 	%f65, %f64, %f56, %f63;
	mul.rn.f32 	%f66, %f58, %f65;
	fma.rn.f32 	%f67, %f61, 0f3A2C32E4, 0f3B52E7DB;
	fma.rn.f32 	%f68, %f67, %f61, 0f3C93BB73;
	fma.rn.f32 	%f69, %f68, %f61, 0f3DF6384F;
	mul.rn.f32 	%f70, %f69, %f61;
	fma.rn.f32 	%f71, %f60, 0f3FB8AA3B, %f55;
	sub.f32 	%f72, %f55, %f71;
	fma.rn.f32 	%f73, %f60, 0f3FB8AA3B, %f72;
	fma.rn.f32 	%f74, %f66, 0f3FB8AA3B, %f73;
	fma.rn.f32 	%f75, %f60, 0f32A55E34, %f74;
	mul.f32 	%f76, %f70, 0f40400000;
	fma.rn.f32 	%f77, %f76, %f66, %f75;
	fma.rn.f32 	%f78, %f70, %f60, %f77;
	add.rn.f32 	%f9, %f71, %f78;
	neg.f32 	%f79, %f71;
	add.rn.f32 	%f80, %f9, %f79;
	neg.f32 	%f81, %f80;
	add.rn.f32 	%f10, %f78, %f81;
	mov.f32 	%f82, 0f41880000;
	mul.rn.f32 	%f83, %f9, %f82;
	neg.f32 	%f84, %f83;
	fma.rn.f32 	%f85, %f9, 0f41880000, %f84;
	fma.rn.f32 	%f86, %f10, 0f41880000, %f85;
	cvt.rni.f32.f32 	%f87, %f83;
	sub.f32 	%f88, %f83, %f87;
	add.f32 	%f89, %f88, %f86;
	fma.rn.f32 	%f90, %f89, 0f391FCB8E, 0f3AAF85ED;
	fma.rn.f32 	%f91, %f90, %f89, 0f3C1D9856;
	fma.rn.f32 	%f92, %f91, %f89, 0f3D6357BB;
	fma.rn.f32 	%f93, %f92, %f89, 0f3E75FDEC;
	fma.rn.f32 	%f94, %f93, %f89, 0f3F317218;
	fma.rn.f32 	%f95, %f94, %f89, 0f3F800000;
	cvt.rzi.s32.f32 	%r18, %f87;
	setp.gt.f32 	%p7, %f87, 0f00000000;
	selp.b32 	%r19, 0, -2097152000, %p7;
	add.s32 	%r20, %r19, 2130706432;
	mov.b32 	%f96, %r20;
	mul.f32 	%f97, %f95, %f96;
	shl.b32 	%r21, %r18, 23;
	sub.s32 	%r22, %r21, %r19;
	mov.b32 	%f98, %r22;
	mul.f32 	%f99, %f97, %f98;
	abs.f32 	%f100, %f83;
	setp.gt.f32 	%p8, %f100, 0f43180000;
	setp.lt.f32 	%p9, %f83, 0f00000000;
	selp.f32 	%f101, 0f00000000, 0f7F800000, %p9;
	selp.f32 	%f11, %f101, %f99, %p8;
	setp.eq.f32 	%p10, %f7, 0f3F800000;
	mov.f32 	%f283, 0f3F800000;
	@%p10 bra 	$L__BB0_12;
	setp.num.f32 	%p11, %f8, %f8;
	@%p11 bra 	$L__BB0_8;
	mov.f32 	%f102, 0f41880000;
	add.rn.f32 	%f283, %f7, %f102;
	bra.uni 	$L__BB0_12;
$L__BB0_8:
	setp.neu.f32 	%p12, %f7, 0f00000000;
	setp.neu.f32 	%p13, %f8, 0f7F800000;
	and.pred  	%p14, %p12, %p13;
	@%p14 bra 	$L__BB0_10;
	add.f32 	%f283, %f7, %f7;
	bra.uni 	$L__BB0_12;
$L__BB0_10:
	setp.geu.f32 	%p15, %f7, 0f00000000;
	mov.f32 	%f283, %f11;
	@%p15 bra 	$L__BB0_12;
	neg.f32 	%f283, %f11;
$L__BB0_12:
	mov.f32 	%f104, 0fB0DC9F20;
	mov.f32 	%f105, 0f3F11D224;
	mul.rn.f32 	%f106, %f105, %f104;
	mov.f32 	%f107, 0f3D9ECAAA;
	mov.f32 	%f108, 0f3DF91FB2;
	mul.rn.f32 	%f109, %f108, %f107;
	mul.f32 	%f110, %f109, 0f40400000;
	fma.rn.f32 	%f111, %f106, 0f3FB8AA3B, 0fB5F32589;
	fma.rn.f32 	%f112, 0fBE8E9123, 0f32A55E34, %f111;
	fma.rn.f32 	%f113, %f110, %f106, %f112;
	fma.rn.f32 	%f114, %f109, 0fBE8E9123, %f113;
	mov.f32 	%f115, 0fC298CDAE;
	add.rn.f32 	%f116, %f115, %f114;
	mov.f32 	%f117, 0f40800000;
	mul.rn.f32 	%f118, %f116, %f117;
	cvt.rni.f32.f32 	%f119, %f118;
	sub.f32 	%f120, %f118, %f119;
	neg.f32 	%f121, %f118;
	fma.rn.f32 	%f122, %f116, 0f40800000, %f121;
	mov.f32 	%f123, 0f4298CDAE;
	add.rn.f32 	%f124, %f116, %f123;
	neg.f32 	%f125, %f124;
	add.rn.f32 	%f126, %f114, %f125;
	fma.rn.f32 	%f127, %f126, 0f40800000, %f122;
	add.f32 	%f128, %f120, %f127;
	setp.gt.f32 	%p16, %f119, 0f00000000;
	selp.b32 	%r23, 0, -2097152000, %p16;
	setp.eq.f32 	%p17, %f7, 0f3F800000;
	setp.lt.f32 	%p18, %f118, 0f00000000;
	selp.f32 	%f129, 0f00000000, 0f7F800000, %p18;
	abs.f32 	%f130, %f118;
	setp.gt.f32 	%p19, %f130, 0f43180000;
	cvt.rzi.s32.f32 	%r24, %f119;
	shl.b32 	%r25, %r24, 23;
	sub.s32 	%r26, %r25, %r23;
	mov.b32 	%f131, %r26;
	add.s32 	%r27, %r23, 2130706432;
	mov.b32 	%f132, %r27;
	fma.rn.f32 	%f133, %f128, 0f391FCB8E, 0f3AAF85ED;
	fma.rn.f32 	%f134, %f133, %f128, 0f3C1D9856;
	fma.rn.f32 	%f135, %f134, %f128, 0f3D6357BB;
	fma.rn.f32 	%f136, %f135, %f128, 0f3E75FDEC;
	fma.rn.f32 	%f137, %f136, %f128, 0f3F317218;
	fma.rn.f32 	%f138, %f137, %f128, 0f3F800000;
	mul.f32 	%f139, %f138, %f132;
	mul.f32 	%f140, %f139, %f131;
	selp.f32 	%f141, %f129, %f140, %p19;
	mul.f32 	%f142, %f141, %f283;
	cvt.f64.f32 	%fd9, %f142;
	div.rn.f64 	%fd4, %fd2, 0d3D719799812DEA11;
	mul.f64 	%fd10, %fd4, %fd9;
	fma.rn.f64 	%fd11, %fd4, %fd10, 0d3CFF86735614D6A6;
	cvt.rn.f32.f64 	%f16, %fd11;
	mul.f32 	%f17, %f2, 0f4863D000;
	mov.f32 	%f143, 0f41100000;
	mul.rn.f32 	%f144, %f9, %f143;
	neg.f32 	%f145, %f144;
	fma.rn.f32 	%f146, %f9, 0f41100000, %f145;
	fma.rn.f32 	%f147, %f10, 0f41100000, %f146;
	cvt.rni.f32.f32 	%f148, %f144;
	sub.f32 	%f149, %f144, %f148;
	add.f32 	%f150, %f149, %f147;
	fma.rn.f32 	%f151, %f150, 0f391FCB8E, 0f3AAF85ED;
	fma.rn.f32 	%f152, %f151, %f150, 0f3C1D9856;
	fma.rn.f32 	%f153, %f152, %f150, 0f3D6357BB;
	fma.rn.f32 	%f154, %f153, %f150, 0f3E75FDEC;
	fma.rn.f32 	%f155, %f154, %f150, 0f3F317218;
	fma.rn.f32 	%f156, %f155, %f150, 0f3F800000;
	cvt.rzi.s32.f32 	%r28, %f148;
	setp.gt.f32 	%p20, %f148, 0f00000000;
	selp.b32 	%r29, 0, -2097152000, %p20;
	add.s32 	%r30, %r29, 2130706432;
	mov.b32 	%f157, %r30;
	mul.f32 	%f158, %f156, %f157;
	shl.b32 	%r31, %r28, 23;
	sub.s32 	%r32, %r31, %r29;
	mov.b32 	%f159, %r32;
	mul.f32 	%f160, %f158, %f159;
	abs.f32 	%f161, %f144;
	setp.gt.f32 	%p21, %f161, 0f43180000;
	setp.lt.f32 	%p22, %f144, 0f00000000;
	selp.f32 	%f162, 0f00000000, 0f7F800000, %p22;
	selp.f32 	%f18, %f162, %f160, %p21;
	mov.f32 	%f284, 0f3F800000;
	@%p17 bra 	$L__BB0_19;
	setp.num.f32 	%p23, %f8, %f8;
	@%p23 bra 	$L__BB0_15;
	mov.f32 	%f163, 0f41100000;
	add.rn.f32 	%f284, %f7, %f163;
	bra.uni 	$L__BB0_19;
$L__BB0_15:
	setp.neu.f32 	%p24, %f7, 0f00000000;
	setp.neu.f32 	%p25, %f8, 0f7F800000;
	and.pred  	%p26, %p24, %p25;
	@%p26 bra 	$L__BB0_17;
	add.f32 	%f284, %f7, %f7;
	bra.uni 	$L__BB0_19;
$L__BB0_17:
	setp.geu.f32 	%p27, %f7, 0f00000000;
	mov.f32 	%f284, %f18;
	@%p27 bra 	$L__BB0_19;
	neg.f32 	%f284, %f18;
$L__BB0_19:
	div.rn.f32 	%f164, %f17, %f284;
	div.rn.f32 	%f23, %f164, %f3;
	mul.f32 	%f24, %f23, 0f41200000;
	setp.leu.f32 	%p28, %f24, %f1;
	@%p28 bra 	$L__BB0_21;
	mul.wide.s32 	%rd34, %r3, 4;
	add.s64 	%rd35, %rd2, %rd34;
	mov.b32 	%r57, 2143289344;
	st.global.u32 	[%rd35], %r57;
	add.s64 	%rd36, %rd1, %rd34;
	st.global.u32 	[%rd36], %r57;
	bra.uni 	$L__BB0_47;
$L__BB0_21:
	setp.eq.f32 	%p29, %f7, 0f3F800000;
	mov.f32 	%f166, 0f41700000;
	mul.rn.f32 	%f167, %f9, %f166;
	neg.f32 	%f168, %f167;
	fma.rn.f32 	%f169, %f9, 0f41700000, %f168;
	fma.rn.f32 	%f170, %f10, 0f41700000, %f169;
	cvt.rni.f32.f32 	%f171, %f167;
	sub.f32 	%f172, %f167, %f171;
	add.f32 	%f173, %f172, %f170;
	fma.rn.f32 	%f174, %f173, 0f391FCB8E, 0f3AAF85ED;
	fma.rn.f32 	%f175, %f174, %f173, 0f3C1D9856;
	fma.rn.f32 	%f176, %f175, %f173, 0f3D6357BB;
	fma.rn.f32 	%f177, %f176, %f173, 0f3E75FDEC;
	fma.rn.f32 	%f178, %f177, %f173, 0f3F317218;
	fma.rn.f32 	%f179, %f178, %f173, 0f3F800000;
	cvt.rzi.s32.f32 	%r33, %f171;
	setp.gt.f32 	%p30, %f171, 0f00000000;
	selp.b32 	%r34, 0, -2097152000, %p30;
	add.s32 	%r35, %r34, 2130706432;
	mov.b32 	%f180, %r35;
	mul.f32 	%f181, %f179, %f180;
	shl.b32 	%r36, %r33, 23;
	sub.s32 	%r37, %r36, %r34;
	mov.b32 	%f182, %r37;
	mul.f32 	%f183, %f181, %f182;
	abs.f32 	%f184, %f167;
	setp.gt.f32 	%p31, %f184, 0f43180000;
	setp.lt.f32 	%p32, %f167, 0f00000000;
	selp.f32 	%f185, 0f00000000, 0f7F800000, %p32;
	selp.f32 	%f25, %f185, %f183, %p31;
	mov.f32 	%f285, 0f3F800000;
	@%p29 bra 	$L__BB0_28;
	setp.num.f32 	%p33, %f8, %f8;
	@%p33 bra 	$L__BB0_24;
	mov.f32 	%f186, 0f41700000;
	add.rn.f32 	%f285, %f7, %f186;
	bra.uni 	$L__BB0_28;
$L__BB0_24:
	setp.neu.f32 	%p34, %f7, 0f00000000;
	setp.neu.f32 	%p35, %f8, 0f7F800000;
	and.pred  	%p36, %p34, %p35;
	@%p36 bra 	$L__BB0_26;
	add.f32 	%f285, %f7, %f7;
	bra.uni 	$L__BB0_28;
$L__BB0_26:
	setp.geu.f32 	%p37, %f7, 0f00000000;
	mov.f32 	%f285, %f25;
	@%p37 bra 	$L__BB0_28;
	neg.f32 	%f285, %f25;
$L__BB0_28:
	div.rn.f32 	%f187, %f17, %f285;
	div.rn.f32 	%f30, %f187, %f3;
	mul.f32 	%f188, %f1, 0f41200000;
	max.f32 	%f189, %f188, %f24;
	setp.leu.f32 	%p38, %f189, %f30;
	@%p38 bra 	$L__BB0_30;
	mul.wide.s32 	%rd31, %r3, 4;
	add.s64 	%rd32, %rd2, %rd31;
	mov.b32 	%r56, 2143289344;
	st.global.u32 	[%rd32], %r56;
	add.s64 	%rd33, %rd1, %rd31;
	st.global.u32 	[%rd33], %r56;
	bra.uni 	$L__BB0_47;
$L__BB0_30:
	div.rn.f32 	%f191, %f2, 0f41200000;
	cvt.f64.f32 	%fd12, %f191;
	mul.f64 	%fd13, %fd4, %fd12;
	cvt.rn.f32.f64 	%f31, %fd13;
	abs.f32 	%f32, %f31;
	setp.eq.f32 	%p39, %f31, 0f3F800000;
	mov.f32 	%f286, 0f3F800000;
	@%p39 bra 	$L__BB0_35;
	setp.num.f32 	%p40, %f32, %f32;
	@%p40 bra 	$L__BB0_33;
	mov.f32 	%f247, 0f40000000;
	add.rn.f32 	%f286, %f31, %f247;
	bra.uni 	$L__BB0_35;
$L__BB0_33:
	setp.lt.f32 	%p41, %f32, 0f00800000;
	mul.f32 	%f192, %f32, 0f4B800000;
	selp.f32 	%f193, %f192, %f32, %p41;
	mov.b32 	%r38, %f193;
	add.s32 	%r39, %r38, -1060439283;
	and.b32  	%r40, %r39, -8388608;
	sub.s32 	%r41, %r38, %r40;
	mov.b32 	%f194, %r41;
	cvt.rn.f32.s32 	%f195, %r40;
	selp.f32 	%f196, 0fC1C00000, 0f00000000, %p41;
	fma.rn.f32 	%f197, %f195, 0f34000000, %f196;
	add.f32 	%f198, %f194, 0fBF800000;
	add.f32 	%f199, %f194, 0f3F800000;
	rcp.approx.ftz.f32 	%f200, %f199;
	add.f32 	%f201, %f198, %f198;
	mul.f32 	%f202, %f201, %f200;
	mul.f32 	%f203, %f202, %f202;
	neg.f32 	%f204, %f202;
	sub.f32 	%f205, %f198, %f202;
	add.f32 	%f206, %f205, %f205;
	fma.rn.f32 	%f207, %f204, %f198, %f206;
	mul.rn.f32 	%f208, %f200, %f207;
	fma.rn.f32 	%f209, %f203, 0f3A2C32E4, 0f3B52E7DB;
	fma.rn.f32 	%f210, %f209, %f203, 0f3C93BB73;
	fma.rn.f32 	%f211, %f210, %f203, 0f3DF6384F;
	mul.rn.f32 	%f212, %f211, %f203;
	fma.rn.f32 	%f213, %f202, 0f3FB8AA3B, %f197;
	mul.f32 	%f214, %f212, 0f40400000;
	sub.f32 	%f215, %f197, %f213;
	fma.rn.f32 	%f216, %f202, 0f3FB8AA3B, %f215;
	fma.rn.f32 	%f217, %f208, 0f3FB8AA3B, %f216;
	fma.rn.f32 	%f218, %f202, 0f32A55E34, %f217;
	fma.rn.f32 	%f219, %f214, %f208, %f218;
	fma.rn.f32 	%f220, %f212, %f202, %f219;
	add.rn.f32 	%f221, %f213, %f220;
	mov.f32 	%f222, 0f40000000;
	mul.rn.f32 	%f223, %f221, %f222;
	cvt.rni.f32.f32 	%f224, %f223;
	sub.f32 	%f225, %f223, %f224;
	neg.f32 	%f226, %f223;
	fma.rn.f32 	%f227, %f221, 0f40000000, %f226;
	neg.f32 	%f228, %f213;
	add.rn.f32 	%f229, %f221, %f228;
	neg.f32 	%f230, %f229;
	add.rn.f32 	%f231, %f220, %f230;
	fma.rn.f32 	%f232, %f231, 0f40000000, %f227;
	add.f32 	%f233, %f225, %f232;
	setp.gt.f32 	%p42, %f224, 0f00000000;
	selp.b32 	%r42, 0, -2097152000, %p42;
	setp.neu.f32 	%p43, %f31, 0f00000000;
	setp.neu.f32 	%p44, %f32, 0f7F800000;
	setp.lt.f32 	%p45, %f223, 0f00000000;
	selp.f32 	%f234, 0f00000000, 0f7F800000, %p45;
	abs.f32 	%f235, %f223;
	setp.gt.f32 	%p46, %f235, 0f43180000;
	cvt.rzi.s32.f32 	%r43, %f224;
	shl.b32 	%r44, %r43, 23;
	sub.s32 	%r45, %r44, %r42;
	mov.b32 	%f236, %r45;
	add.s32 	%r46, %r42, 2130706432;
	mov.b32 	%f237, %r46;
	fma.rn.f32 	%f238, %f233, 0f391FCB8E, 0f3AAF85ED;
	fma.rn.f32 	%f239, %f238, %f233, 0f3C1D9856;
	fma.rn.f32 	%f240, %f239, %f233, 0f3D6357BB;
	fma.rn.f32 	%f241, %f240, %f233, 0f3E75FDEC;
	fma.rn.f32 	%f242, %f241, %f233, 0f3F317218;
	fma.rn.f32 	%f243, %f242, %f233, 0f3F800000;
	mul.f32 	%f244, %f243, %f237;
	mul.f32 	%f245, %f244, %f236;
	selp.f32 	%f286, %f234, %f245, %p46;
	and.pred  	%p47, %p43, %p44;
	@%p47 bra 	$L__BB0_35;
	add.f32 	%f246, %f31, %f31;
	mov.b32 	%r47, %f246;
	and.b32  	%r48, %r47, 2147483647;
	mov.b32 	%f286, %r48;
$L__BB0_35:
	cvt.f64.f32 	%fd14, %f286;
	fma.rn.f64 	%fd15, %fd14, 0dBF46F0068DB8BAC7, 0d3FF0000000000000;
	mul.f64 	%fd16, %fd4, 0d407E300000000000;
	mul.f64 	%fd17, %fd16, %fd15;
	cvt.rn.f32.f64 	%f248, %fd17;
	sub.f32 	%f37, %f1, %f23;
	fma.rn.f32 	%f38, %f37, %f16, %f248;
	setp.leu.f32 	%p48, %f38, 0f44FA0000;
	setp.geu.f32 	%p49, %f38, 0f41A00000;
	and.pred  	%p50, %p48, %p49;
	@%p50 bra 	$L__BB0_37;
	mul.wide.s32 	%rd28, %r3, 4;
	add.s64 	%rd29, %rd2, %rd28;
	mov.b32 	%r55, 2143289344;
	st.global.u32 	[%rd29], %r55;
	add.s64 	%rd30, %rd1, %rd28;
	st.global.u32 	[%rd30], %r55;
	bra.uni 	$L__BB0_47;
$L__BB0_37:
	cvt.f64.f32 	%fd18, %f38;
	div.rn.f64 	%fd19, %fd18, 0d4024000000000000;
	cvt.rpi.f64.f64 	%fd20, %fd19;
	mul.f64 	%fd21, %fd20, 0d4024000000000000;
	cvt.rn.f32.f64 	%f249, %fd21;
	add.f32 	%f250, %f249, %f249;
	cvt.f64.f32 	%fd22, %f250;
	mul.f64 	%fd23, %fd22, 0d4154FB1800000000;
	div.rn.f64 	%fd24, %fd23, 0d41B1DE784A000000;
	cvt.rn.f32.f64 	%f251, %fd24;
	sqrt.rn.f32 	%f252, %f251;
	cvt.f64.f32 	%fd25, %f252;
	mul.f64 	%fd26, %fd25, 0d3F13104B57CF96A3;
	cvt.rn.f32.f64 	%f253, %fd26;
	cvt.f64.f32 	%fd27, %f253;
	div.rn.f64 	%fd28, %fd27, 0d418E133800000001;
	cvt.rn.f32.f64 	%f254, %fd28;
	setp.geu.f32 	%p51, %f254, %f16;
	@%p51 bra 	$L__BB0_39;
	mul.wide.s32 	%rd25, %r3, 4;
	add.s64 	%rd26, %rd2, %rd25;
	mov.b32 	%r54, 2143289344;
	st.global.u32 	[%rd26], %r54;
	add.s64 	%rd27, %rd1, %rd25;
	st.global.u32 	[%rd27], %r54;
	bra.uni 	$L__BB0_47;
$L__BB0_39:
	setp.eq.f32 	%p52, %f7, 0f3F800000;
	mov.f32 	%f256, 0f40E00000;
	mul.rn.f32 	%f257, %f9, %f256;
	neg.f32 	%f258, %f257;
	fma.rn.f32 	%f259, %f9, 0f40E00000, %f258;
	fma.rn.f32 	%f260, %f10, 0f40E00000, %f259;
	cvt.rni.f32.f32 	%f261, %f257;
	sub.f32 	%f262, %f257, %f261;
	add.f32 	%f263, %f262, %f260;
	fma.rn.f32 	%f264, %f263, 0f391FCB8E, 0f3AAF85ED;
	fma.rn.f32 	%f265, %f264, %f263, 0f3C1D9856;
	fma.rn.f32 	%f266, %f265, %f263, 0f3D6357BB;
	fma.rn.f32 	%f267, %f266, %f263, 0f3E75FDEC;
	fma.rn.f32 	%f268, %f267, %f263, 0f3F317218;
	fma.rn.f32 	%f269, %f268, %f263, 0f3F800000;
	cvt.rzi.s32.f32 	%r49, %f261;
	setp.gt.f32 	%p53, %f261, 0f00000000;
	selp.b32 	%r50, 0, -2097152000, %p53;
	add.s32 	%r51, %r50, 2130706432;
	mov.b32 	%f270, %r51;
	mul.f32 	%f271, %f269, %f270;
	shl.b32 	%r52, %r49, 23;
	sub.s32 	%r53, %r52, %r50;
	mov.b32 	%f272, %r53;
	mul.f32 	%f273, %f271, %f272;
	abs.f32 	%f274, %f257;
	setp.gt.f32 	%p54, %f274, 0f43180000;
	setp.lt.f32 	%p55, %f257, 0f00000000;
	selp.f32 	%f275, 0f00000000, 0f7F800000, %p55;
	selp.f32 	%f39, %f275, %f273, %p54;
	mov.f32 	%f287, 0f3F800000;
	@%p52 bra 	$L__BB0_46;
	setp.num.f32 	%p56, %f8, %f8;
	@%p56 bra 	$L__BB0_42;
	mov.f32 	%f276, 0f40E00000;
	add.rn.f32 	%f287, %f7, %f276;
	bra.uni 	$L__BB0_46;
$L__BB0_42:
	setp.neu.f32 	%p57, %f7, 0f00000000;
	setp.neu.f32 	%p58, %f8, 0f7F800000;
	and.pred  	%p59, %p57, %p58;
	@%p59 bra 	$L__BB0_44;
	add.f32 	%f287, %f7, %f7;
	bra.uni 	$L__BB0_46;
$L__BB0_44:
	setp.geu.f32 	%p60, %f7, 0f00000000;
	mov.f32 	%f287, %f39;
	@%p60 bra 	$L__BB0_46;
	neg.f32 	%f287, %f39;
$L__BB0_46:
	cvt.f64.f32 	%fd29, %f287;
	mul.f64 	%fd30, %fd1, 0d3AD7361CB863DE62;
	mul.f64 	%fd31, %fd30, %fd29;
	sub.f32 	%f277, %f3, %f6;
	cvt.f64.f32 	%fd32, %f277;
	mul.f64 	%fd33, %fd31, %fd32;
	fma.rn.f64 	%fd34, %fd31, %fd32, %fd33;
	cvt.rn.f32.f64 	%f278, %fd34;
	div.rn.f32 	%f279, %f37, %f30;
	add.f32 	%f280, %f279, 0f3F800000;
	mul.f32 	%f281, %f4, %f280;
	div.rn.f32 	%f282, %f278, %f281;
	mul.wide.s32 	%rd22, %r3, 4;
	add.s64 	%rd23, %rd2, %rd22;
	st.global.f32 	[%rd23], %f38;
	add.s64 	%rd24, %rd1, %rd22;
	st.global.f32 	[%rd24], %f282;
$L__BB0_47:
	ret;

}


// ===== COMPILED SASS (sm_100) =====

	.target	sm_100

	.elftype	@"ET_EXEC"


//--------------------- .note.nv.tkinfo           --------------------------
	.section	.note.nv.tkinfo,"",@"SHT_NOTE"
	.sectionflags	@"SHF_NOTE_NV_TKINFO"
	.tkinfo
        /*0018*/ 	.word	0x00000002
        /*0030*/ 	.string	""
        /*0030*/ 	.string	"ptxas"
        /*0030*/ 	.string	"Cuda compilation tools, release 13.0, V13.0.88"
        /*0030*/ 	.string	"Build cuda_13.0.r13.0/compiler.36424714_0"
        /*0030*/ 	.string	"-arch sm_100 -m 64 "



//--------------------- .note.nv.cuinfo           --------------------------
	.section	.note.nv.cuinfo,"",@"SHT_NOTE"
	.sectionflags	@"SHF_NOTE_NV_CUINFO"
        /*0018*/ 	.short	0x0002
        /*001a*/ 	.short	0x0064
        /*001c*/ 	.short	0x0082
	.zero		2


//--------------------- .nv.info                  --------------------------
	.section	.nv.info,"",@"SHT_CUDA_INFO"
	.align	4


	//----- nvinfo : EIATTR_REGCOUNT
	.align		4
        /*0000*/ 	.byte	0x04, 0x2f
        /*0002*/ 	.short	(.L_1 - .L_0)
	.align		4
.L_0:
        /*0004*/ 	.word	index@(get_signals)
        /*0008*/ 	.word	0x00000026


	//----- nvinfo : EIATTR_FRAME_SIZE
	.align		4
.L_1:
        /*000c*/ 	.byte	0x04, 0x11
        /*000e*/ 	.short	(.L_3 - .L_2)
	.align		4
.L_2:
        /*0010*/ 	.word	index@($__internal_2_$__cuda_sm3x_div_rn_noftz_f32_slowpath)
        /*0014*/ 	.word	0x00000000


	//----- nvinfo : EIATTR_FRAME_SIZE
	.align		4
.L_3:
        /*0018*/ 	.byte	0x04, 0x11
        /*001a*/ 	.short	(.L_5 - .L_4)
	.align		4
.L_4:
        /*001c*/ 	.word	index@($__internal_1_$__cuda_sm20_sqrt_rn_f32_slowpath)
        /*0020*/ 	.word	0x00000000


	//----- nvinfo : EIATTR_FRAME_SIZE
	.align		4
.L_5:
        /*0024*/ 	.byte	0x04, 0x11
        /*0026*/ 	.short	(.L_7 - .L_6)
	.align		4
.L_6:
        /*0028*/ 	.word	index@($__internal_0_$__cuda_sm20_div_rn_f64_full)
        /*002c*/ 	.word	0x00000000


	//----- nvinfo : EIATTR_FRAME_SIZE
	.align		4
.L_7:
        /*0030*/ 	.byte	0x04, 0x11
        /*0032*/ 	.short	(.L_9 - .L_8)
	.align		4
.L_8:
        /*0034*/ 	.word	index@(get_signals)
        /*0038*/ 	.word	0x00000000


	//----- nvinfo : EIATTR_MIN_STACK_SIZE
	.align		4
.L_9:
        /*003c*/ 	.byte	0x04, 0x12
        /*003e*/ 	.short	(.L_11 - .L_10)
	.align		4
.L_10:
        /*0040*/ 	.word	index@(get_signals)
        /*0044*/ 	.word	0x00000000
.L_11:


//--------------------- .nv.compat                --------------------------
	.section	.nv.compat,"",@"SHT_CUDA_COMPAT_INFO"
	.align	4
        /*0000*/ 	.byte	0x02, 0x09, 0x00, 0x00, 0x02, 0x02, 0x01, 0x00, 0x02, 0x05, 0x05, 0x00, 0x03, 0x07, 0x01, 0x01
        /*0010*/ 	.byte	0x02, 0x03, 0x00, 0x00, 0x02, 0x06, 0x01, 0x00, 0x04, 0x0b, 0x08, 0x00, 0x01, 0x00, 0x00, 0x00
        /*0020*/ 	.byte	0x00, 0x00, 0x00, 0x00


//--------------------- .nv.info.get_signals      --------------------------
	.section	.nv.info.get_signals,"",@"SHT_CUDA_INFO"
	.sectionflags	@""
	.align	4


	//----- nvinfo : EIATTR_CUDA_API_VERSION
	.align		4
        /*0000*/ 	.byte	0x04, 0x37
        /*0002*/ 	.short	(.L_13 - .L_12)
.L_12:
        /*0004*/ 	.word	0x00000082


	//----- nvinfo : EIATTR_KPARAM_INFO
	.align		4
.L_13:
        /*0008*/ 	.byte	0x04, 0x17
        /*000a*/ 	.short	(.L_15 - .L_14)
.L_14:
        /*000c*/ 	.word	0x00000000
        /*0010*/ 	.short	0x0008
        /*0012*/ 	.short	0x0038
        /*0014*/ 	.byte	0x00, 0xf5, 0x21, 0x00


	//----- nvinfo : EIATTR_KPARAM_INFO
	.align		4
.L_15:
        /*0018*/ 	.byte	0x04, 0x17
        /*001a*/ 	.short	(.L_17 - .L_16)
.L_16:
        /*001c*/ 	.word	0x00000000
        /*0020*/ 	.short	0x0007
        /*0022*/ 	.short	0x0030
        /*0024*/ 	.byte	0x00, 0xf5, 0x21, 0x00


	//----- nvinfo : EIATTR_KPARAM_INFO
	.align		4
.L_17:
        /*0028*/ 	.byte	0x04, 0x17
        /*002a*/ 	.short	(.L_19 - .L_18)
.L_18:
        /*002c*/ 	.word	0x00000000
        /*0030*/ 	.short	0x0006
        /*0032*/ 	.short	0x002c
        /*0034*/ 	.byte	0x00, 0xf0, 0x11, 0x00


	//----- nvinfo : EIATTR_KPARAM_INFO
	.align		4
.L_19:
        /*0038*/ 	.byte	0x04, 0x17
        /*003a*/ 	.short	(.L_21 - .L_20)
.L_20:
        /*003c*/ 	.word	0x00000000
        /*0040*/ 	.short	0x0005
        /*0042*/ 	.short	0x0028
        /*0044*/ 	.byte	0x00, 0xf0, 0x11, 0x00


	//----- nvinfo : EIATTR_KPARAM_INFO
	.align		4
.L_21:
        /*0048*/ 	.byte	0x04, 0x17
        /*004a*/ 	.short	(.L_23 - .L_22)
.L_22:
        /*004c*/ 	.word	0x00000000
        /*0050*/ 	.short	0x0004
        /*0052*/ 	.short	0x0020
        /*0054*/ 	.byte	0x00, 0xf5, 0x21, 0x00


	//----- nvinfo : EIATTR_KPARAM_INFO
	.align		4
.L_23:
        /*0058*/ 	.byte	0x04, 0x17
        /*005a*/ 	.short	(.L_25 - .L_24)
.L_24:
        /*005c*/ 	.word	0x00000000
        /*0060*/ 	.short	0x0003
        /*0062*/ 	.short	0x0018
        /*0064*/ 	.byte	0x00, 0xf5, 0x21, 0x00


	//----- nvinfo : EIATTR_KPARAM_INFO
	.align		4
.L_25:
        /*0068*/ 	.byte	0x04, 0x17
        /*006a*/ 	.short	(.L_27 - .L_26)
.L_26:
        /*006c*/ 	.word	0x00000000
        /*0070*/ 	.short	0x0002
        /*0072*/ 	.short	0x0010
        /*0074*/ 	.byte	0x00, 0xf5, 0x21, 0x00


	//----- nvinfo : EIATTR_KPARAM_INFO
	.align		4
.L_27:
        /*0078*/ 	.byte	0x04, 0x17
        /*007a*/ 	.short	(.L_29 - .L_28)
.L_28:
        /*007c*/ 	.word	0x00000000
        /*0080*/ 	.short	0x0001
        /*0082*/ 	.short	0x0008
        /*0084*/ 	.byte	0x00, 0xf5, 0x21, 0x00


	//----- nvinfo : EIATTR_KPARAM_INFO
	.align		4
.L_29:
        /*0088*/ 	.byte	0x04, 0x17
        /*008a*/ 	.short	(.L_31 - .L_30)
.L_30:
        /*008c*/ 	.word	0x00000000
        /*0090*/ 	.short	0x0000
        /*0092*/ 	.short	0x0000
        /*0094*/ 	.byte	0x00, 0xf5, 0x21, 0x00


	//----- nvinfo : EIATTR_SPARSE_MMA_MASK
	.align		4
.L_31:
        /*0098*/ 	.byte	0x03, 0x50
        /*009a*/ 	.short	0x0000


	//----- nvinfo : EIATTR_MAXREG_COUNT
	.align		4
        /*009c*/ 	.byte	0x03, 0x1b
        /*009e*/ 	.short	0x00ff


	//----- nvinfo : EIATTR_MERCURY_ISA_VERSION
	.align		4
        /*00a0*/ 	.byte	0x03, 0x5f
        /*00a2*/ 	.short	0x0101


	//----- nvinfo : EIATTR_VRC_CTA_INIT_COUNT
	.align		4
        /*00a4*/ 	.byte	0x02, 0x4a
	.zero		1
	.zero		1


	//----- nvinfo : EIATTR_EXIT_INSTR_OFFSETS
	.align		4
        /*00a8*/ 	.byte	0x04, 0x1c
        /*00aa*/ 	.short	(.L_33 - .L_32)


	//   ....[0]....
.L_32:
        /*00ac*/ 	.word	0x000000c0


	//   ....[1]....
        /*00b0*/ 	.word	0x00000330


	//   ....[2]....
        /*00b4*/ 	.word	0x000004d0


	//   ....[3]....
        /*00b8*/ 	.word	0x000013f0


	//   ....[4]....
        /*00bc*/ 	.word	0x000018c0


	//   ....[5]....
        /*00c0*/ 	.word	0x00001f80


	//   ....[6]....
        /*00c4*/ 	.word	0x00002690


	//   ....[7]....
        /*00c8*/ 	.word	0x00002bf0


	//----- nvinfo : EIATTR_CRS_STACK_SIZE
	.align		4
.L_33:
        /*00cc*/ 	.byte	0x04, 0x1e
        /*00ce*/ 	.short	(.L_35 - .L_34)
.L_34:
        /*00d0*/ 	.word	0x00000000


	//----- nvinfo : EIATTR_CBANK_PARAM_SIZE
	.align		4
.L_35:
        /*00d4*/ 	.byte	0x03, 0x19
        /*00d6*/ 	.short	0x0040


	//----- nvinfo : EIATTR_PARAM_CBANK
	.align		4
        /*00d8*/ 	.byte	0x04, 0x0a
        /*00da*/ 	.short	(.L_37 - .L_36)
	.align		4
.L_36:
        /*00dc*/ 	.word	index@(.nv.constant0.get_signals)
        /*00e0*/ 	.short	0x0380
        /*00e2*/ 	.short	0x0040


	//----- nvinfo : EIATTR_SW_WAR
	.align		4
.L_37:
        /*00e4*/ 	.byte	0x04, 0x36
        /*00e6*/ 	.short	(.L_39 - .L_38)
.L_38:
        /*00e8*/ 	.word	0x00000008
.L_39:


//--------------------- .nv.callgraph             --------------------------
	.section	.nv.callgraph,"",@"SHT_CUDA_CALLGRAPH"
	.align	4
	.sectionentsize	8
	.align		4
        /*0000*/ 	.word	0x00000000
	.align		4
        /*0004*/ 	.word	0xffffffff
	.align		4
        /*0008*/ 	.word	0x00000000
	.align		4
        /*000c*/ 	.word	0xfffffffe
	.align		4
        /*0010*/ 	.word	0x00000000
	.align		4
        /*0014*/ 	.word	0xfffffffd
	.align		4
        /*0018*/ 	.word	0x00000000
	.align		4
        /*001c*/ 	.word	0xfffffffc


//--------------------- .text.get_signals         --------------------------
	.section	.text.get_signals,"ax",@progbits
	.align	128
        .global         get_signals
        .type           get_signals,@function
        .size           get_signals,(.L_x_59 - get_signals)
        .other          get_signals,@"STO_CUDA_ENTRY STV_DEFAULT"
get_signals:
.text.get_signals:
[----:B------:R-:W-:Y:S01]  /*0000*/  LDC R1, c[0x0][0x37c] ;  /* 0x0000df00ff017b82 */ /* 0x000fe20000000800 */
[----:B------:R-:W0:Y:S01]  /*0010*/  S2R R2, SR_TID.Y ;  /* 0x0000000000027919 */ /* 0x000e220000002200 */
[----:B------:R-:W1:Y:S01]  /*0020*/  LDCU UR4, c[0x0][0x360] ;  /* 0x00006c00ff0477ac */ /* 0x000e620008000800 */
[----:B------:R-:W0:Y:S01]  /*0030*/  S2R R3, SR_CTAID.Y ;  /* 0x0000000000037919 */ /* 0x000e220000002600 */
[----:B------:R-:W0:Y:S01]  /*0040*/  LDCU UR5, c[0x0][0x364] ;  /* 0x00006c80ff0577ac */ /* 0x000e220008000800 */
[----:B------:R-:W1:Y:S01]  /*0050*/  S2R R5, SR_TID.X ;  /* 0x0000000000057919 */ /* 0x000e620000002100 */
[----:B------:R-:W2:Y:S01]  /*0060*/  LDCU.64 UR6, c[0x0][0x3a8] ;  /* 0x00007500ff0677ac */ /* 0x000ea20008000a00 */
[----:B------:R-:W1:Y:S01]  /*0070*/  S2R R0, SR_CTAID.X ;  /* 0x0000000000007919 */ /* 0x000e620000002500 */
[----:B0-----:R-:W-:-:S05]  /*0080*/  IMAD R2, R3, UR5, R2 ;  /* 0x0000000503027c24 */ /* 0x001fca000f8e0202 */
[----:B--2---:R-:W-:Y:S01]  /*0090*/  ISETP.GE.AND P0, PT, R2, UR6, PT ;  /* 0x0000000602007c0c */ /* 0x004fe2000bf06270 */
[----:B-1----:R-:W-:-:S05]  /*00a0*/  IMAD R5, R0, UR4, R5 ;  /* 0x0000000400057c24 */ /* 0x002fca000f8e0205 */
[----:B------:R-:W-:-:S13]  /*00b0*/  ISETP.GE.OR P0, PT, R5, UR7, P0 ;  /* 0x0000000705007c0c */ /* 0x000fda0008706670 */
[----:B------:R-:W-:Y:S05]  /*00c0*/  @P0 EXIT ;  /* 0x000000000000094d */ /* 0x000fea0003800000 */
[----:B------:R-:W0:Y:S01]  /*00d0*/  LDC.64 R8, c[0x0][0x380] ;  /* 0x0000e000ff087b82 */ /* 0x000e220000000a00 */
[----:B------:R-:W1:Y:S07]  /*00e0*/  LDCU.64 UR4, c[0x0][0x358] ;  /* 0x00006b00ff0477ac */ /* 0x000e6e0008000a00 */
[----:B------:R-:W2:Y:S08]  /*00f0*/  LDC.64 R12, c[0x0][0x3a0] ;  /* 0x0000e800ff0c7b82 */ /* 0x000eb00000000a00 */
[----:B------:R-:W3:Y:S01]  /*0100*/  LDC.64 R14, c[0x0][0x390] ;  /* 0x0000e400ff0e7b82 */ /* 0x000ee20000000a00 */
[----:B0-----:R-:W-:-:S07]  /*0110*/  IMAD.WIDE R8, R5, 0x4, R8 ;  /* 0x0000000405087825 */ /* 0x001fce00078e0208 */
[----:B------:R-:W0:Y:S01]  /*0120*/  LDC.64 R16, c[0x0][0x398] ;  /* 0x0000e600ff107b82 */ /* 0x000e220000000a00 */
[----:B-1----:R-:W4:Y:S01]  /*0130*/  LDG.E R0, desc[UR4][R8.64] ;  /* 0x0000000408007981 */ /* 0x002f22000c1e1900 */
[----:B--2---:R-:W-:-:S06]  /*0140*/  IMAD.WIDE.U32 R12, R2, 0x4, R12 ;  /* 0x00000004020c7825 */ /* 0x004fcc00078e000c */
[----:B------:R-:W1:Y:S01]  /*0150*/  LDC.64 R6, c[0x0][0x388] ;  /* 0x0000e200ff067b82 */ /* 0x000e620000000a00 */
[----:B------:R-:W2:Y:S01]  /*0160*/  LDG.E R26, desc[UR4][R12.64] ;  /* 0x000000040c1a7981 */ /* 0x000ea2000c1e1900 */
[----:B------:R-:W-:Y:S01]  /*0170*/  UMOV UR8, 0xaf0b075a ;  /* 0xaf0b075a00087882 */ /* 0x000fe20000000000 */
[----:B------:R-:W-:Y:S01]  /*0180*/  UMOV UR9, 0x45e2f971 ;  /* 0x45e2f97100097882 */ /* 0x000fe20000000000 */
[----:B---3--:R-:W-:-:S05]  /*0190*/  IMAD.WIDE R14, R5, 0x4, R14 ;  /* 0x00000004050e7825 */ /* 0x008fca00078e020e */
[----:B------:R3:W5:Y:S01]  /*01a0*/  LDG.E R3, desc[UR4][R14.64] ;  /* 0x000000040e037981 */ /* 0x000762000c1e1900 */
[----:B0-----:R-:W-:-:S05]  /*01b0*/  IMAD.WIDE R16, R5, 0x4, R16 ;  /* 0x0000000405107825 */ /* 0x001fca00078e0210 */
[----:B------:R0:W5:Y:S01]  /*01c0*/  LDG.E R4, desc[UR4][R16.64] ;  /* 0x0000000410047981 */ /* 0x000162000c1e1900 */
[----:B---3--:R-:W3:Y:S01]  /*01d0*/  LDC.64 R14, c[0x0][0x3b0] ;  /* 0x0000ec00ff0e7b82 */ /* 0x008ee20000000a00 */
[----:B-1----:R-:W-:-:S07]  /*01e0*/  IMAD.WIDE R6, R5, 0x4, R6 ;  /* 0x0000000405067825 */ /* 0x002fce00078e0206 */
[----:B0-----:R-:W0:Y:S01]  /*01f0*/  LDC.64 R16, c[0x0][0x3b8] ;  /* 0x0000ee00ff107b82 */ /* 0x001e220000000a00 */
[----:B------:R-:W-:Y:S01]  /*0200*/  IMAD R5, R2, UR7, R5 ;  /* 0x0000000702057c24 */ /* 0x000fe2000f8e0205 */
[----:B------:R1:W5:Y:S01]  /*0210*/  LDG.E R6, desc[UR4][R6.64] ;  /* 0x0000000406067981 */ /* 0x000362000c1e1900 */
[----:B----4-:R-:W4:Y:S08]  /*0220*/  F2F.F64.F32 R10, R0 ;  /* 0x00000000000a7310 */ /* 0x010f300000201800 */
[----:B--2---:R-:W2:Y:S01]  /*0230*/  F2F.F64.F32 R26, R26 ;  /* 0x0000001a001a7310 */ /* 0x004ea20000201800 */
[----:B----4-:R-:W-:Y:S01]  /*0240*/  DMUL R8, R10, UR8 ;  /* 0x000000080a087c28 */ /* 0x010fe20008000000 */
[----:B------:R-:W-:Y:S01]  /*0250*/  UMOV UR8, 0xf4c4dd9 ;  /* 0x0f4c4dd900087882 */ /* 0x000fe20000000000 */
[----:B------:R-:W-:-:S06]  /*0260*/  UMOV UR9, 0x3c07a4da ;  /* 0x3c07a4da00097882 */ /* 0x000fcc0000000000 */
[----:B--2---:R-:W-:-:S08]  /*0270*/  DMUL R8, R8, R26 ;  /* 0x0000001a08087228 */ /* 0x004fd00000000000 */
[----:B------:R-:W-:-:S10]  /*0280*/  DMUL R8, R8, UR8 ;  /* 0x0000000808087c28 */ /* 0x000fd40008000000 */
[----:B------:R-:W2:Y:S01]  /*0290*/  F2F.F32.F64 R9, R8 ;  /* 0x0000000800097310 */ /* 0x000ea20000301000 */
[----:B------:R-:W-:Y:S01]  /*02a0*/  UMOV UR8, 0x9999999a ;  /* 0x9999999a00087882 */ /* 0x000fe20000000000 */
[----:B------:R-:W-:-:S06]  /*02b0*/  UMOV UR9, 0x3fb99999 ;  /* 0x3fb9999900097882 */ /* 0x000fcc0000000000 */
[----:B--2---:R-:W2:Y:S02]  /*02c0*/  F2F.F64.F32 R12, R9 ;  /* 0x00000009000c7310 */ /* 0x004ea40000201800 */
[----:B--2---:R-:W-:-:S14]  /*02d0*/  DSETP.GT.AND P0, PT, R12, UR8, PT ;  /* 0x000000080c007e2a */ /* 0x004fdc000bf04000 */
[----:B-1----:R-:W-:Y:S01]  /*02e0*/  @P0 MOV R7, 0x7fc00000 ;  /* 0x7fc0000000070802 */ /* 0x002fe20000000f00 */
[----:B---3--:R-:W-:-:S04]  /*02f0*/  @P0 IMAD.WIDE R14, R5, 0x4, R14 ;  /* 0x00000004050e0825 */ /* 0x008fc800078e020e */
[----:B0-----:R-:W-:Y:S01]  /*0300*/  @P0 IMAD.WIDE R16, R5, 0x4, R16 ;  /* 0x0000000405100825 */ /* 0x001fe200078e0210 */
[----:B------:R0:W-:Y:S04]  /*0310*/  @P0 STG.E desc[UR4][R14.64], R7 ;  /* 0x000000070e000986 */ /* 0x0001e8000c101904 */
[----:B------:R0:W-:Y:S01]  /*0320*/  @P0 STG.E desc[UR4][R16.64], R7 ;  /* 0x0000000710000986 */ /* 0x0001e2000c101904 */
[----:B------:R-:W-:Y:S05]  /*0330*/  @P0 EXIT ;  /* 0x000000000000094d */ /* 0x000fea0003800000 */
[C---:B0-----:R-:W-:Y:S01]  /*0340*/  FMUL R14, R9.reuse, 4 ;  /* 0x40800000090e7820 */ /* 0x041fe20000400000 */
[----:B-----5:R-:W-:Y:S01]  /*0350*/  FMUL R6, R6, 365 ;  /* 0x43b6800006067820 */ /* 0x020fe20000400000 */
[----:B------:R-:W-:Y:S02]  /*0360*/  BSSY.RECONVERGENT B0, `(.L_x_0) ;  /* 0x000000e000007945 */ /* 0x000fe40003800200 */
[----:B------:R-:W-:Y:S01]  /*0370*/  FFMA R15, R9, R14, 1 ;  /* 0x3f800000090f7423 */ /* 0x000fe2000000000e */
[----:B------:R-:W-:-:S03]  /*0380*/  FMUL R32, R6, 86400 ;  /* 0x47a8c00006207820 */ /* 0x000fc60000400000 */
[----:B------:R-:W0:Y:S08]  /*0390*/  MUFU.RCP R2, R15 ;  /* 0x0000000f00027308 */ /* 0x000e300000001000 */
[----:B------:R-:W1:Y:S01]  /*03a0*/  FCHK P0, R14, R15 ;  /* 0x0000000f0e007302 */ /* 0x000e620000000000 */
[----:B0-----:R-:W-:-:S04]  /*03b0*/  FFMA R7, -R15, R2, 1 ;  /* 0x3f8000000f077423 */ /* 0x001fc80000000102 */
[----:B------:R-:W-:-:S04]  /*03c0*/  FFMA R7, R2, R7, R2 ;  /* 0x0000000702077223 */ /* 0x000fc80000000002 */
[----:B------:R-:W-:-:S04]  /*03d0*/  FFMA R2, R14, R7, RZ ;  /* 0x000000070e027223 */ /* 0x000fc800000000ff */
[----:B------:R-:W-:-:S04]  /*03e0*/  FFMA R8, -R15, R2, R14 ;  /* 0x000000020f087223 */ /* 0x000fc8000000010e */
[----:B------:R-:W-:Y:S01]  /*03f0*/  FFMA R6, R7, R8, R2 ;  /* 0x0000000807067223 */ /* 0x000fe20000000002 */
[----:B-1----:R-:W-:Y:S06]  /*0400*/  @!P0 BRA `(.L_x_1) ;  /* 0x00000000000c8947 */ /* 0x002fec0003800000 */
[----:B------:R-:W-:-:S07]  /*0410*/  MOV R16, 0x430 ;  /* 0x0000043000107802 */ /* 0x000fce0000000f00 */
[----:B------:R-:W-:Y:S05]  /*0420*/  CALL.REL.NOINC `($__internal_2_$__cuda_sm3x_div_rn_noftz_f32_slowpath) ;  /* 0x0000002c00c07944 */ /* 0x000fea0003c00000 */
[----:B------:R-:W-:-:S07]  /*0430*/  MOV R6, R18 ;  /* 0x0000001200067202 */ /* 0x000fce0000000f00 */
.L_x_1:
[----:B------:R-:W-:Y:S05]  /*0440*/  BSYNC.RECONVERGENT B0 ;  /* 0x0000000000007941 */ /* 0x000fea0003800200 */
.L_x_0:
[----:B------:R-:W0:Y:S01]  /*0450*/  LDC.64 R8, c[0x0][0x3b0] ;  /* 0x0000ec00ff087b82 */ /* 0x000e220000000a00 */
[----:B------:R-:W-:-:S07]  /*0460*/  FSETP.GEU.AND P0, PT, R3, R6, PT ;  /* 0x000000060300720b */ /* 0x000fce0003f0e000 */
[----:B------:R-:W1:Y:S06]  /*0470*/  LDC.64 R14, c[0x0][0x3b8] ;  /* 0x0000ee00ff0e7b82 */ /* 0x000e6c0000000a00 */
[----:B------:R-:W-:Y:S02]  /*0480*/  @!P0 IMAD.MOV.U32 R7, RZ, RZ, 0x7fc00000 ;  /* 0x7fc00000ff078424 */ /* 0x000fe400078e00ff */
[----:B0-----:R-:W-:-:S05]  /*0490*/  @!P0 IMAD.WIDE R8, R5, 0x4, R8 ;  /* 0x0000000405088825 */ /* 0x001fca00078e0208 */
[----:B------:R0:W-:Y:S01]  /*04a0*/  @!P0 STG.E desc[UR4][R8.64], R7 ;  /* 0x0000000708008986 */ /* 0x0001e2000c101904 */
[----:B-1----:R-:W-:-:S05]  /*04b0*/  @!P0 IMAD.WIDE R14, R5, 0x4, R14 ;  /* 0x00000004050e8825 */ /* 0x002fca00078e020e */
[----:B------:R0:W-:Y:S01]  /*04c0*/  @!P0 STG.E desc[UR4][R14.64], R7 ;  /* 0x000000070e008986 */ /* 0x0001e2000c101904 */
[----:B------:R-:W-:Y:S05]  /*04d0*/  @!P0 EXIT ;  /* 0x000000000000894d */ /* 0x000fea0003800000 */
[----:B0-----:R-:W0:Y:S01]  /*04e0*/  MUFU.RCP64H R9, 0.099999964237213134766 ;  /* 0x3fb9999900097908 */ /* 0x001e220000001800 */
[----:B------:R-:W-:Y:S01]  /*04f0*/  HFMA2 R16, -RZ, RZ, -0.0027332305908203125, -0.002735137939453125 ;  /* 0x9999999aff107431 */ /* 0x000fe200000001ff */
[----:B------:R-:W-:Y:S01]  /*0500*/  MOV R17, 0x3fb99999 ;  /* 0x3fb9999900117802 */ /* 0x000fe20000000f00 */
[----:B------:R-:W-:Y:S01]  /*0510*/  IMAD.MOV.U32 R8, RZ, RZ, 0x1 ;  /* 0x00000001ff087424 */ /* 0x000fe200078e00ff */
[----:B------:R-:W-:Y:S01]  /*0520*/  FSETP.GEU.AND P1, PT, |R13|, 6.5827683646048100446e-37, PT ;  /* 0x036000000d00780b */ /* 0x000fe20003f2e200 */
[----:B------:R-:W-:Y:S04]  /*0530*/  BSSY.RECONVERGENT B0, `(.L_x_2) ;  /* 0x0000014000007945 */ /* 0x000fe80003800200 */
[----:B0-----:R-:W-:-:S08]  /*0540*/  DFMA R14, R8, -R16, 1 ;  /* 0x3ff00000080e742b */ /* 0x001fd00000000810 */
[----:B------:R-:W-:-:S08]  /*0550*/  DFMA R14, R14, R14, R14 ;  /* 0x0000000e0e0e722b */ /* 0x000fd0000000000e */
[----:B------:R-:W-:-:S08]  /*0560*/  DFMA R14, R8, R14, R8 ;  /* 0x0000000e080e722b */ /* 0x000fd00000000008 */
[----:B------:R-:W-:-:S08]  /*0570*/  DFMA R8, R14, -R16, 1 ;  /* 0x3ff000000e08742b */ /* 0x000fd00000000810 */
[----:B------:R-:W-:-:S08]  /*0580*/  DFMA R8, R14, R8, R14 ;  /* 0x000000080e08722b */ /* 0x000fd0000000000e */
[----:B------:R-:W-:-:S08]  /*0590*/  DMUL R14, R12, R8 ;  /* 0x000000080c0e7228 */ /* 0x000fd00000000000 */
[----:B------:R-:W-:-:S08]  /*05a0*/  DFMA R16, R14, -R16, R12 ;  /* 0x800000100e10722b */ /* 0x000fd0000000000c */
[----:B------:R-:W-:-:S10]  /*05b0*/  DFMA R8, R8, R16, R14 ;  /* 0x000000100808722b */ /* 0x000fd4000000000e */
[----:B------:R-:W-:-:S05]  /*05c0*/  FFMA R2, RZ, 1.4499999284744262695, R9 ;  /* 0x3fb99999ff027823 */ /* 0x000fca0000000009 */
[----:B------:R-:W-:-:S13]  /*05d0*/  FSETP.GT.AND P0, PT, |R2|, 1.469367938527859385e-39, PT ;  /* 0x001000000200780b */ /* 0x000fda0003f04200 */
[----:B------:R-:W-:Y:S05]  /*05e0*/  @P0 BRA P1, `(.L_x_3) ;  /* 0x0000000000200947 */ /* 0x000fea0000800000 */
[----:B------:R-:W-:Y:S01]  /*05f0*/  MOV R16, R12 ;  /* 0x0000000c00107202 */ /* 0x000fe20000000f00 */
[----:B------:R-:W-:Y:S01]  /*0600*/  IMAD.MOV.U32 R14, RZ, RZ, -0x66666666 ;  /* 0x9999999aff0e7424 */ /* 0x000fe200078e00ff */
[----:B------:R-:W-:Y:S02]  /*0610*/  MOV R17, R13 ;  /* 0x0000000d00117202 */ /* 0x000fe40000000f00 */
[----:B------:R-:W-:Y:S02]  /*0620*/  MOV R15, 0x3fb99999 ;  /* 0x3fb99999000f7802 */ /* 0x000fe40000000f00 */
[----:B------:R-:W-:-:S07]  /*0630*/  MOV R2, 0x650 ;  /* 0x0000065000027802 */ /* 0x000fce0000000f00 */
[----:B------:R-:W-:Y:S05]  /*0640*/  CALL.REL.NOINC `($__internal_0_$__cuda_sm20_div_rn_f64_full) ;  /* 0x00000024006c7944 */ /* 0x000fea0003c00000 */
[----:B------:R-:W-:Y:S01]  /*0650*/  MOV R8, R20 ;  /* 0x0000001400087202 */ /* 0x000fe20000000f00 */
[----:B------:R-:W-:-:S07]  /*0660*/  IMAD.MOV.U32 R9, RZ, RZ, R21 ;  /* 0x000000ffff097224 */ /* 0x000fce00078e0015 */
.L_x_3:
[----:B------:R-:W-:Y:S05]  /*0670*/  BSYNC.RECONVERGENT B0 ;  /* 0x0000000000007941 */ /* 0x000fea0003800200 */
.L_x_2:
[----:B------:R-:W0:Y:S01]  /*0680*/  F2F.F32.F64 R7, R8 ;  /* 0x0000000800077310 */ /* 0x000e220000301000 */
[----:B------:R-:W-:Y:S02]  /*0690*/  IMAD.MOV.U32 R19, RZ, RZ, 0x3a2c32e4 ;  /* 0x3a2c32e4ff137424 */ /* 0x000fe400078e00ff */
[----:B------:R-:W-:Y:S01]  /*06a0*/  HFMA2 R18, -RZ, RZ, 0.64013671875, -15.109375 ;  /* 0x391fcb8eff127431 */ /* 0x000fe200000001ff */
[----:B------:R-:W-:Y:S01]  /*06b0*/  BSSY.RECONVERGENT B0, `(.L_x_4) ;  /* 0x0000046000007945 */ /* 0x000fe20003800200 */
[C---:B0-----:R-:W-:Y:S01]  /*06c0*/  FMUL R2, |R7|.reuse, 16777216 ;  /* 0x4b80000007027820 */ /* 0x041fe20000400200 */
[C---:B------:R-:W-:Y:S02]  /*06d0*/  FSETP.GEU.AND P0, PT, |R7|.reuse, 1.175494350822287508e-38, PT ;  /* 0x008000000700780b */ /* 0x040fe40003f0e200 */
[----:B------:R-:W-:Y:S02]  /*06e0*/  FSETP.NEU.AND P1, PT, R7, 1, PT ;  /* 0x3f8000000700780b */ /* 0x000fe40003f2d000 */
[----:B------:R-:W-:-:S04]  /*06f0*/  FSEL R2, R2, |R7|, !P0 ;  /* 0x4000000702027208 */ /* 0x000fc80004000000 */
[----:B------:R-:W-:-:S04]  /*0700*/  IADD3 R12, PT, PT, R2, -0x3f3504f3, RZ ;  /* 0xc0cafb0d020c7810 */ /* 0x000fc80007ffe0ff */
[----:B------:R-:W-:-:S04]  /*0710*/  LOP3.LUT R13, R12, 0xff800000, RZ, 0xc0, !PT ;  /* 0xff8000000c0d7812 */ /* 0x000fc800078ec0ff */
[-C--:B------:R-:W-:Y:S02]  /*0720*/  IADD3 R2, PT, PT, R2, -R13.reuse, RZ ;  /* 0x8000000d02027210 */ /* 0x080fe40007ffe0ff */
[----:B------:R-:W-:-:S03]  /*0730*/  I2FP.F32.S32 R13, R13 ;  /* 0x0000000d000d7245 */ /* 0x000fc60000201400 */
[C---:B------:R-:W-:Y:S01]  /*0740*/  FADD R14, R2.reuse, 1 ;  /* 0x3f800000020e7421 */ /* 0x040fe20000000000 */
[----:B------:R-:W-:Y:S01]  /*0750*/  FADD R12, R2, -1 ;  /* 0xbf800000020c7421 */ /* 0x000fe20000000000 */
[----:B------:R-:W-:-:S03]  /*0760*/  FSEL R2, RZ, -24, P0 ;  /* 0xc1c00000ff027808 */ /* 0x000fc60000000000 */
[----:B------:R-:W-:Y:S01]  /*0770*/  FADD R15, R12, R12 ;  /* 0x0000000c0c0f7221 */ /* 0x000fe20000000000 */
[----:B------:R-:W0:Y:S01]  /*0780*/  MUFU.RCP R14, R14 ;  /* 0x0000000e000e7308 */ /* 0x000e220000001000 */
[----:B------:R-:W-:Y:S02]  /*0790*/  FFMA R2, R13, 1.1920928955078125e-07, R2 ;  /* 0x340000000d027823 */ /* 0x000fe40000000002 */
[----:B0-----:R-:W-:-:S04]  /*07a0*/  FMUL R15, R14, R15 ;  /* 0x0000000f0e0f7220 */ /* 0x001fc80000400000 */
[----:B------:R-:W-:Y:S01]  /*07b0*/  FADD R9, R12, -R15 ;  /* 0x8000000f0c097221 */ /* 0x000fe20000000000 */
[C---:B------:R-:W-:Y:S01]  /*07c0*/  FMUL R8, R15.reuse, R15 ;  /* 0x0000000f0f087220 */ /* 0x040fe20000400000 */
[----:B------:R-:W-:Y:S02]  /*07d0*/  FFMA R17, R15, 1.4426950216293334961, R2 ;  /* 0x3fb8aa3b0f117823 */ /* 0x000fe40000000002 */
[----:B------:R-:W-:Y:S01]  /*07e0*/  FADD R9, R9, R9 ;  /* 0x0000000909097221 */ /* 0x000fe20000000000 */
[----:B------:R-:W-:Y:S01]  /*07f0*/  FFMA R13, R8, R19, 0.0032181653659790754318 ;  /* 0x3b52e7db080d7423 */ /* 0x000fe20000000013 */
[----:B------:R-:W-:Y:S02]  /*0800*/  FADD R2, R2, -R17 ;  /* 0x8000001102027221 */ /* 0x000fe40000000000 */
[----:B------:R-:W-:Y:S01]  /*0810*/  FFMA R9, R12, -R15, R9 ;  /* 0x8000000f0c097223 */ /* 0x000fe20000000009 */
[----:B------:R-:W-:Y:S01]  /*0820*/  FFMA R13, R8, R13, 0.018033718690276145935 ;  /* 0x3c93bb73080d7423 */ /* 0x000fe2000000000d */
[----:B------:R-:W-:-:S02]  /*0830*/  FFMA R2, R15, 1.4426950216293334961, R2 ;  /* 0x3fb8aa3b0f027823 */ /* 0x000fc40000000002 */
[----:B------:R-:W-:Y:S01]  /*0840*/  FMUL R9, R14, R9 ;  /* 0x000000090e097220 */ /* 0x000fe20000400000 */
[----:B------:R-:W-:-:S03]  /*0850*/  FFMA R13, R8, R13, 0.12022458761930465698 ;  /* 0x3df6384f080d7423 */ /* 0x000fc6000000000d */
[----:B------:R-:W-:Y:S01]  /*0860*/  FFMA R2, R9, 1.4426950216293334961, R2 ;  /* 0x3fb8aa3b09027823 */ /* 0x000fe20000000002 */
[----:B------:R-:W-:-:S03]  /*0870*/  FMUL R8, R8, R13 ;  /* 0x0000000d08087220 */ /* 0x000fc60000400000 */
[----:B------:R-:W-:Y:S01]  /*0880*/  FFMA R2, R15, 1.9251366722983220825e-08, R2 ;  /* 0x32a55e340f027823 */ /* 0x000fe20000000002 */
[----:B------:R-:W-:-:S04]  /*0890*/  FMUL R12, R8, 3 ;  /* 0x40400000080c7820 */ /* 0x000fc80000400000 */
[----:B------:R-:W-:-:S04]  /*08a0*/  FFMA R9, R9, R12, R2 ;  /* 0x0000000c09097223 */ /* 0x000fc80000000002 */
[----:B------:R-:W-:-:S04]  /*08b0*/  FFMA R2, R15, R8, R9 ;  /* 0x000000080f027223 */ /* 0x000fc80000000009 */
[----:B------:R-:W-:-:S04]  /*08c0*/  FADD R8, R17, R2 ;  /* 0x0000000211087221 */ /* 0x000fc80000000000 */
[----:B------:R-:W-:Y:S01]  /*08d0*/  FMUL R13, R8, 17 ;  /* 0x41880000080d7820 */ /* 0x000fe20000400000 */
[----:B------:R-:W-:-:S03]  /*08e0*/  FADD R9, -R17, R8 ;  /* 0x0000000811097221 */ /* 0x000fc60000000100 */
[----:B------:R-:W0:Y:S01]  /*08f0*/  FRND R12, R13 ;  /* 0x0000000d000c7307 */ /* 0x000e220000201000 */
[----:B------:R-:W-:Y:S01]  /*0900*/  FADD R9, R2, -R9 ;  /* 0x8000000902097221 */ /* 0x000fe20000000000 */
[----:B------:R-:W-:Y:S01]  /*0910*/  FFMA R2, R8, 17, -R13 ;  /* 0x4188000008027823 */ /* 0x000fe2000000080d */
[----:B------:R-:W-:-:S03]  /*0920*/  FSETP.GEU.AND P2, PT, R13, RZ, PT ;  /* 0x000000ff0d00720b */ /* 0x000fc60003f4e000 */
[----:B------:R-:W-:Y:S02]  /*0930*/  FFMA R2, R9, 17, R2 ;  /* 0x4188000009027823 */ /* 0x000fe40000000002 */
[----:B------:R-:W1:Y:S01]  /*0940*/  F2I.NTZ R14, R13 ;  /* 0x0000000d000e7305 */ /* 0x000e620000203100 */
[----:B0-----:R-:W-:Y:S01]  /*0950*/  FADD R15, R13, -R12 ;  /* 0x8000000c0d0f7221 */ /* 0x001fe20000000000 */
[----:B------:R-:W-:-:S03]  /*0960*/  FSETP.GT.AND P0, PT, R12, RZ, PT ;  /* 0x000000ff0c00720b */ /* 0x000fc60003f04000 */
[----:B------:R-:W-:Y:S01]  /*0970*/  FADD R15, R2, R15 ;  /* 0x0000000f020f7221 */ /* 0x000fe20000000000 */
[----:B------:R-:W-:Y:S02]  /*0980*/  SEL R17, RZ, 0x83000000, P0 ;  /* 0x83000000ff117807 */ /* 0x000fe40000000000 */
[----:B------:R-:W-:Y:S01]  /*0990*/  FSETP.GT.AND P0, PT, |R13|, 152, PT ;  /* 0x431800000d00780b */ /* 0x000fe20003f04200 */
[----:B------:R-:W-:Y:S01]  /*09a0*/  FFMA R2, R15, R18, 0.0013391353422775864601 ;  /* 0x3aaf85ed0f027423 */ /* 0x000fe20000000012 */
[----:B------:R-:W-:Y:S01]  /*09b0*/  IADD3 R19, PT, PT, R17, 0x7f000000, RZ ;  /* 0x7f00000011137810 */ /* 0x000fe20007ffe0ff */
[----:B-1----:R-:W-:Y:S02]  /*09c0*/  IMAD R17, R14, 0x800000, -R17 ;  /* 0x008000000e117824 */ /* 0x002fe400078e0a11 */
[----:B------:R-:W-:-:S04]  /*09d0*/  FFMA R2, R15, R2, 0.0096188392490148544312 ;  /* 0x3c1d98560f027423 */ /* 0x000fc80000000002 */
[----:B------:R-:W-:-:S04]  /*09e0*/  FFMA R2, R15, R2, 0.055503588169813156128 ;  /* 0x3d6357bb0f027423 */ /* 0x000fc80000000002 */
[----:B------:R-:W-:-:S04]  /*09f0*/  FFMA R2, R15, R2, 0.24022644758224487305 ;  /* 0x3e75fdec0f027423 */ /* 0x000fc80000000002 */
[----:B------:R-:W-:-:S04]  /*0a00*/  FFMA R2, R15, R2, 0.69314718246459960938 ;  /* 0x3f3172180f027423 */ /* 0x000fc80000000002 */
[----:B------:R-:W-:-:S04]  /*0a10*/  FFMA R2, R15, R2, 1 ;  /* 0x3f8000000f027423 */ /* 0x000fc80000000002 */
[----:B------:R-:W-:-:S04]  /*0a20*/  FMUL R2, R2, R19 ;  /* 0x0000001302027220 */ /* 0x000fc80000400000 */
[----:B------:R-:W-:Y:S01]  /*0a30*/  FMUL R17, R2, R17 ;  /* 0x0000001102117220 */ /* 0x000fe20000400000 */
[----:B------:R-:W-:Y:S02]  /*0a40*/  MOV R2, 0x3f800000 ;  /* 0x3f80000000027802 */ /* 0x000fe40000000f00 */
[----:B------:R-:W-:Y:S01]  /*0a50*/  @P0 FSEL R17, RZ, +INF , !P2 ;  /* 0x7f800000ff110808 */ /* 0x000fe20005000000 */
[----:B------:R-:W-:Y:S06]  /*0a60*/  @!P1 BRA `(.L_x_5) ;  /* 0x0000000000289947 */ /* 0x000fec0003800000 */
[----:B------:R-:W-:-:S13]  /*0a70*/  FSETP.NAN.AND P0, PT, |R7|, |R7|, PT ;  /* 0x400000070700720b */ /* 0x000fda0003f08200 */
[----:B------:R-:W-:Y:S01]  /*0a80*/  @P0 FADD R2, R7, 17 ;  /* 0x4188000007020421 */ /* 0x000fe20000000000 */
[----:B------:R-:W-:Y:S06]  /*0a90*/  @P0 BRA `(.L_x_5) ;  /* 0x00000000001c0947 */ /* 0x000fec0003800000 */
[----:B------:R-:W-:-:S04]  /*0aa0*/  FSETP.NEU.AND P0, PT, |R7|, +INF , PT ;  /* 0x7f8000000700780b */ /* 0x000fc80003f0d200 */
[----:B------:R-:W-:-:S13]  /*0ab0*/  FSETP.NEU.AND P0, PT, R7, RZ, P0 ;  /* 0x000000ff0700720b */ /* 0x000fda000070d000 */
[----:B------:R-:W-:Y:S01]  /*0ac0*/  @!P0 FADD R2, R7, R7 ;  /* 0x0000000707028221 */ /* 0x000fe20000000000 */
[----:B------:R-:W-:Y:S06]  /*0ad0*/  @!P0 BRA `(.L_x_5) ;  /* 0x00000000000c8947 */ /* 0x000fec0003800000 */
[----:B------:R-:W-:Y:S02]  /*0ae0*/  FSETP.GEU.AND P0, PT, R7, RZ, PT ;  /* 0x000000ff0700720b */ /* 0x000fe40003f0e000 */
[----:B------:R-:W-:-:S11]  /*0af0*/  MOV R2, R17 ;  /* 0x0000001100027202 */ /* 0x000fd60000000f00 */
[----:B------:R-:W-:-:S07]  /*0b00*/  @!P0 FADD R2, -R17, -RZ ;  /* 0x800000ff11028221 */ /* 0x000fce0000000100 */
.L_x_5:
[----:B------:R-:W-:Y:S05]  /*0b10*/  BSYNC.RECONVERGENT B0 ;  /* 0x0000000000007941 */ /* 0x000fea0003800200 */
.L_x_4:
[----:B------:R-:W-:Y:S02]  /*0b20*/  HFMA2 R12, -RZ, RZ, 1.9296875, -0.048675537109375 ;  /* 0x3fb8aa3bff0c7431 */ /* 0x000fe400000001ff */
[----:B------:R-:W-:Y:S01]  /*0b30*/  IMAD.MOV.U32 R19, RZ, RZ, 0x307b5675 ;  /* 0x307b5675ff137424 */ /* 0x000fe200078e00ff */
[----:B------:R-:W0:Y:S01]  /*0b40*/  MUFU.RCP64H R15, 9.9999956232332820605e-13 ;  /* 0x3d719799000f7908 */ /* 0x000e220000001800 */
[----:B------:R-:W-:Y:S01]  /*0b50*/  MOV R21, 0x3e8e9123 ;  /* 0x3e8e912300157802 */ /* 0x000fe20000000f00 */
[----:B------:R-:W-:Y:S01]  /*0b60*/  HFMA2 R13, -RZ, RZ, 1.3603515625, -0.00185489654541015625 ;  /* 0x3d719799ff0d7431 */ /* 0x000fe200000001ff */
[----:B------:R-:W-:Y:S01]  /*0b70*/  BSSY.RECONVERGENT B0, `(.L_x_6) ;  /* 0x0000036000007945 */ /* 0x000fe20003800200 */
[----:B------:R-:W-:-:S04]  /*0b80*/  FFMA R12, -R19, R12, -1.8115835018761572428e-06 ;  /* 0xb5f32589130c7423 */ /* 0x000fc8000000010c */
[----:B------:R-:W-:Y:S01]  /*0b90*/  FFMA R14, -R21, 1.9251366722983220825e-08, R12 ;  /* 0x32a55e34150e7823 */ /* 0x000fe2000000010c */
[----:B------:R-:W-:-:S03]  /*0ba0*/  IMAD.MOV.U32 R12, RZ, RZ, -0x7ed215ef ;  /* 0x812dea11ff0c7424 */ /* 0x000fc600078e00ff */
[----:B------:R-:W-:Y:S01]  /*0bb0*/  FFMA R19, -R19, 0.028294645249843597412, R14 ;  /* 0x3ce7ca2c13137823 */ /* 0x000fe2000000010e */
[----:B------:R-:W-:-:S03]  /*0bc0*/  MOV R14, 0x1 ;  /* 0x00000001000e7802 */ /* 0x000fc60000000f00 */
[----:B------:R-:W-:-:S03]  /*0bd0*/  FFMA R21, -R21, 0.0094315484166145324707, R19 ;  /* 0x3c1a86c815157823 */ /* 0x000fc60000000113 */
[----:B0-----:R-:W-:Y:S01]  /*0be0*/  DFMA R16, R14, -R12, 1 ;  /* 0x3ff000000e10742b */ /* 0x001fe2000000080c */
[----:B------:R-:W-:-:S04]  /*0bf0*/  FADD R22, R21, -76.4017181396484375 ;  /* 0xc298cdae15167421 */ /* 0x000fc80000000000 */
[----:B------:R-:W-:-:S03]  /*0c00*/  FMUL R19, R22, 4 ;  /* 0x4080000016137820 */ /* 0x000fc60000400000 */
[----:B------:R-:W-:Y:S01]  /*0c10*/  DFMA R16, R16, R16, R16 ;  /* 0x000000101010722b */ /* 0x000fe20000000010 */
[----:B------:R-:W0:Y:S01]  /*0c20*/  FRND R20, R19 ;  /* 0x0000001300147307 */ /* 0x000e220000201000 */
[----:B------:R-:W-:-:S06]  /*0c30*/  FSETP.GT.AND P2, PT, |R19|, 152, PT ;  /* 0x431800001300780b */ /* 0x000fcc0003f44200 */
[----:B------:R-:W-:Y:S01]  /*0c40*/  DFMA R14, R14, R16, R14 ;  /* 0x000000100e0e722b */ /* 0x000fe2000000000e */
[----:B------:R-:W1:Y:S01]  /*0c50*/  F2I.NTZ R23, R19 ;  /* 0x0000001300177305 */ /* 0x000e620000203100 */
[C---:B------:R-:W-:Y:S01]  /*0c60*/  FADD R16, R22.reuse, 76.4017181396484375 ;  /* 0x4298cdae16107421 */ /* 0x040fe20000000000 */
[----:B------:R-:W-:-:S03]  /*0c70*/  FFMA R22, R22, 4, -R19 ;  /* 0x4080000016167823 */ /* 0x000fc60000000813 */
[----:B------:R-:W-:Y:S02]  /*0c80*/  FADD R21, R21, -R16 ;  /* 0x8000001015157221 */ /* 0x000fe40000000000 */
[----:B------:R-:W-:Y:S01]  /*0c90*/  DFMA R16, R14, -R12, 1 ;  /* 0x3ff000000e10742b */ /* 0x000fe2000000080c */
[----:B0-----:R-:W-:Y:S01]  /*0ca0*/  FSETP.GT.AND P0, PT, R20, RZ, PT ;  /* 0x000000ff1400720b */ /* 0x001fe20003f04000 */
[----:B------:R-:W-:Y:S01]  /*0cb0*/  FFMA R22, R21, 4, R22 ;  /* 0x4080000015167823 */ /* 0x000fe20000000016 */
[----:B------:R-:W-:-:S04]  /*0cc0*/  FADD R21, R19, -R20 ;  /* 0x8000001413157221 */ /* 0x000fc80000000000 */
[----:B------:R-:W-:Y:S01]  /*0cd0*/  FADD R21, R21, R22 ;  /* 0x0000001615157221 */ /* 0x000fe20000000000 */
[----:B------:R-:W-:-:S03]  /*0ce0*/  DFMA R14, R14, R16, R14 ;  /* 0x000000100e0e722b */ /* 0x000fc6000000000e */
[----:B------:R-:W-:-:S04]  /*0cf0*/  FFMA R18, R21, R18, 0.0013391353422775864601 ;  /* 0x3aaf85ed15127423 */ /* 0x000fc80000000012 */
[----:B------:R-:W-:Y:S01]  /*0d00*/  FFMA R18, R21, R18, 0.0096188392490148544312 ;  /* 0x3c1d985615127423 */ /* 0x000fe20000000012 */
[----:B------:R-:W-:-:S03]  /*0d10*/  DMUL R16, R26, R14 ;  /* 0x0000000e1a107228 */ /* 0x000fc60000000000 */
[----:B------:R-:W-:-:S04]  /*0d20*/  FFMA R18, R21, R18, 0.055503588169813156128 ;  /* 0x3d6357bb15127423 */ /* 0x000fc80000000012 */
[C---:B------:R-:W-:Y:S01]  /*0d30*/  FFMA R20, R21.reuse, R18, 0.24022644758224487305 ;  /* 0x3e75fdec15147423 */ /* 0x040fe20000000012 */
[----:B------:R-:W-:Y:S01]  /*0d40*/  DFMA R12, R16, -R12, R26 ;  /* 0x8000000c100c722b */ /* 0x000fe2000000001a */
[----:B------:R-:W-:Y:S02]  /*0d50*/  SEL R18, RZ, 0x83000000, P0 ;  /* 0x83000000ff127807 */ /* 0x000fe40000000000 */
[----:B------:R-:W-:Y:S01]  /*0d60*/  FFMA R22, R21, R20, 0.69314718246459960938 ;  /* 0x3f31721815167423 */ /* 0x000fe20000000014 */
[----:B------:R-:W-:Y:S02]  /*0d70*/  FSETP.GEU.AND P0, PT, R19, RZ, PT ;  /* 0x000000ff1300720b */ /* 0x000fe40003f0e000 */
[----:B------:R-:W-:Y:S02]  /*0d80*/  VIADD R20, R18, 0x7f000000 ;  /* 0x7f00000012147836 */ /* 0x000fe40000000000 */
[----:B------:R-:W-:Y:S01]  /*0d90*/  FFMA R21, R21, R22, 1 ;  /* 0x3f80000015157423 */ /* 0x000fe20000000016 */
[----:B------:R-:W-:Y:S01]  /*0da0*/  DFMA R12, R14, R12, R16 ;  /* 0x0000000c0e0c722b */ /* 0x000fe20000000010 */
[----:B-1----:R-:W-:-:S02]  /*0db0*/  LEA R23, R23, -R18, 0x17 ;  /* 0x8000001217177211 */ /* 0x002fc400078eb8ff */
[----:B------:R-:W-:Y:S01]  /*0dc0*/  FMUL R20, R20, R21 ;  /* 0x0000001514147220 */ /* 0x000fe20000400000 */
[----:B------:R-:W-:-:S03]  /*0dd0*/  FSEL R15, RZ, +INF , !P0 ;  /* 0x7f800000ff0f7808 */ /* 0x000fc60004000000 */
[----:B------:R-:W-:Y:S01]  /*0de0*/  @!P2 FMUL R15, R23, R20 ;  /* 0x00000014170fa220 */ /* 0x000fe20000400000 */
[----:B------:R-:W-:Y:S02]  /*0df0*/  FSETP.GEU.AND P2, PT, |R27|, 6.5827683646048100446e-37, PT ;  /* 0x036000001b00780b */ /* 0x000fe40003f4e200 */
[----:B------:R-:W-:Y:S01]  /*0e00*/  FFMA R14, RZ, 0.058982465416193008423, R13 ;  /* 0x3d719799ff0e7823 */ /* 0x000fe2000000000d */
[----:B------:R-:W-:-:S04]  /*0e10*/  FMUL R2, R15, R2 ;  /* 0x000000020f027220 */ /* 0x000fc80000400000 */
[----:B------:R-:W-:Y:S01]  /*0e20*/  FSETP.GT.AND P0, PT, |R14|, 1.469367938527859385e-39, PT ;  /* 0x001000000e00780b */ /* 0x000fe20003f04200 */
[----:B------:R0:W1:-:S12]  /*0e30*/  F2F.F64.F32 R28, R2 ;  /* 0x00000002001c7310 */ /* 0x0000580000201800 */
[----:B0-----:R-:W-:Y:S05]  /*0e40*/  @P0 BRA P2, `(.L_x_7) ;  /* 0x0000000000200947 */ /* 0x001fea0001000000 */
[----:B------:R-:W-:Y:S01]  /*0e50*/  MOV R16, R26 ;  /* 0x0000001a00107202 */ /* 0x000fe20000000f00 */
[----:B------:R-:W-:Y:S01]  /*0e60*/  IMAD.MOV.U32 R17, RZ, RZ, R27 ;  /* 0x000000ffff117224 */ /* 0x000fe200078e001b */
[----:B------:R-:W-:Y:S02]  /*0e70*/  MOV R14, 0x812dea11 ;  /* 0x812dea11000e7802 */ /* 0x000fe40000000f00 */
[----:B------:R-:W-:Y:S02]  /*0e80*/  MOV R15, 0x3d719799 ;  /* 0x3d719799000f7802 */ /* 0x000fe40000000f00 */
[----:B------:R-:W-:-:S07]  /*0e90*/  MOV R2, 0xeb0 ;  /* 0x00000eb000027802 */ /* 0x000fce0000000f00 */
[----:B-1----:R-:W-:Y:S05]  /*0ea0*/  CALL.REL.NOINC `($__internal_0_$__cuda_sm20_div_rn_f64_full) ;  /* 0x0000001c00547944 */ /* 0x002fea0003c00000 */
[----:B------:R-:W-:Y:S01]  /*0eb0*/  IMAD.MOV.U32 R12, RZ, RZ, R20 ;  /* 0x000000ffff0c7224 */ /* 0x000fe200078e0014 */
[----:B------:R-:W-:-:S07]  /*0ec0*/  MOV R13, R21 ;  /* 0x00000015000d7202 */ /* 0x000fce0000000f00 */
.L_x_7:
[----:B------:R-:W-:Y:S05]  /*0ed0*/  BSYNC.RECONVERGENT B0 ;  /* 0x0000000000007941 */ /* 0x000fea0003800200 */
.L_x_6:
[C---:B------:R-:W-:Y:S01]  /*0ee0*/  FMUL R15, R8.reuse, 9 ;  /* 0x41100000080f7820 */ /* 0x040fe20000400000 */
[----:B------:R-:W-:Y:S01]  /*0ef0*/  HFMA2 R19, -RZ, RZ, 0.64013671875, -15.109375 ;  /* 0x391fcb8eff137431 */ /* 0x000fe200000001ff */
[-C--:B-1----:R-:W-:Y:S01]  /*0f00*/  DMUL R28, R28, R12.reuse ;  /* 0x0000000c1c1c7228 */ /* 0x082fe20000000000 */
[----:B------:R-:W-:Y:S01]  /*0f10*/  UMOV UR6, 0x5614d6a6 ;  /* 0x5614d6a600067882 */ /* 0x000fe20000000000 */
[----:B------:R-:W0:Y:S01]  /*0f20*/  FRND R14, R15 ;  /* 0x0000000f000e7307 */ /* 0x000e220000201000 */
[----:B------:R-:W-:Y:S01]  /*0f30*/  FFMA R2, R8, 9, -R15 ;  /* 0x4110000008027823 */ /* 0x000fe2000000080f */
[----:B------:R-:W-:Y:S01]  /*0f40*/  UMOV UR7, 0x3cff8673 ;  /* 0x3cff867300077882 */ /* 0x000fe20000000000 */
[----:B------:R-:W-:Y:S01]  /*0f50*/  FSETP.GEU.AND P2, PT, R15, RZ, PT ;  /* 0x000000ff0f00720b */ /* 0x000fe20003f4e000 */
[----:B------:R-:W-:Y:S01]  /*0f60*/  BSSY.RECONVERGENT B0, `(.L_x_8) ;  /* 0x0000022000007945 */ /* 0x000fe20003800200 */
[----:B------:R-:W-:Y:S01]  /*0f70*/  FFMA R2, R9, 9, R2 ;  /* 0x4110000009027823 */ /* 0x000fe20000000002 */
[----:B------:R-:W-:-:S02]  /*0f80*/  DFMA R28, R28, R12, UR6 ;  /* 0x000000061c1c7e2b */ /* 0x000fc4000800000c */
[----:B------:R1:W2:Y:S01]  /*0f90*/  F2I.NTZ R16, R15 ;  /* 0x0000000f00107305 */ /* 0x0002a20000203100 */
[----:B0-----:R-:W-:Y:S01]  /*0fa0*/  FADD R17, R15, -R14 ;  /* 0x8000000e0f117221 */ /* 0x001fe20000000000 */
[----:B------:R-:W-:-:S06]  /*0fb0*/  FSETP.GT.AND P0, PT, R14, RZ, PT ;  /* 0x000000ff0e00720b */ /* 0x000fcc0003f04000 */
[----:B------:R0:W3:Y:S01]  /*0fc0*/  F2F.F32.F64 R27, R28 ;  /* 0x0000001c001b7310 */ /* 0x0000e20000301000 */
[----:B------:R-:W-:-:S04]  /*0fd0*/  FADD R2, R2, R17 ;  /* 0x0000001102027221 */ /* 0x000fc80000000000 */
[C---:B------:R-:W-:Y:S01]  /*0fe0*/  FFMA R17, R2.reuse, R19, 0.0013391353422775864601 ;  /* 0x3aaf85ed02117423 */ /* 0x040fe20000000013 */
[----:B------:R-:W-:Y:S02]  /*0ff0*/  SEL R19, RZ, 0x83000000, P0 ;  /* 0x83000000ff137807 */ /* 0x000fe40000000000 */
[----:B------:R-:W-:Y:S01]  /*1000*/  FSETP.GT.AND P0, PT, |R15|, 152, PT ;  /* 0x431800000f00780b */ /* 0x000fe20003f04200 */
[----:B------:R-:W-:Y:S01]  /*1010*/  FFMA R17, R2, R17, 0.0096188392490148544312 ;  /* 0x3c1d985602117423 */ /* 0x000fe20000000011 */
[----:B-1----:R-:W-:-:S03]  /*1020*/  MOV R15, 0x3f800000 ;  /* 0x3f800000000f7802 */ /* 0x002fc60000000f00 */
[----:B------:R-:W-:-:S04]  /*1030*/  FFMA R17, R2, R17, 0.055503588169813156128 ;  /* 0x3d6357bb02117423 */ /* 0x000fc80000000011 */
[----:B------:R-:W-:-:S04]  /*1040*/  FFMA R17, R2, R17, 0.24022644758224487305 ;  /* 0x3e75fdec02117423 */ /* 0x000fc80000000011 */
[----:B------:R-:W-:-:S04]  /*1050*/  FFMA R17, R2, R17, 0.69314718246459960938 ;  /* 0x3f31721802117423 */ /* 0x000fc80000000011 */
[----:B------:R-:W-:Y:S01]  /*1060*/  FFMA R17, R2, R17, 1 ;  /* 0x3f80000002117423 */ /* 0x000fe20000000011 */
[----:B------:R-:W-:Y:S01]  /*1070*/  VIADD R2, R19, 0x7f000000 ;  /* 0x7f00000013027836 */ /* 0x000fe20000000000 */
[----:B--2---:R-:W-:-:S03]  /*1080*/  LEA R19, R16, -R19, 0x17 ;  /* 0x8000001310137211 */ /* 0x004fc600078eb8ff */
[----:B------:R-:W-:-:S04]  /*1090*/  FMUL R2, R17, R2 ;  /* 0x0000000211027220 */ /* 0x000fc80000400000 */
[----:B------:R-:W-:Y:S01]  /*10a0*/  FMUL R19, R2, R19 ;  /* 0x0000001302137220 */ /* 0x000fe20000400000 */
[----:B------:R-:W-:Y:S01]  /*10b0*/  FMUL R2, R0, 233280 ;  /* 0x4863d00000027820 */ /* 0x000fe20000400000 */
[----:B------:R-:W-:Y:S01]  /*10c0*/  @P0 FSEL R19, RZ, +INF , !P2 ;  /* 0x7f800000ff130808 */ /* 0x000fe20005000000 */
[----:B0--3--:R-:W-:Y:S06]  /*10d0*/  @!P1 BRA `(.L_x_9) ;  /* 0x0000000000289947 */ /* 0x009fec0003800000 */
[----:B------:R-:W-:-:S13]  /*10e0*/  FSETP.NAN.AND P0, PT, |R7|, |R7|, PT ;  /* 0x400000070700720b */ /* 0x000fda0003f08200 */
[----:B------:R-:W-:Y:S01]  /*10f0*/  @P0 FADD R15, R7, 9 ;  /* 0x41100000070f0421 */ /* 0x000fe20000000000 */
[----:B------:R-:W-:Y:S06]  /*1100*/  @P0 BRA `(.L_x_9) ;  /* 0x00000000001c0947 */ /* 0x000fec0003800000 */
[----:B------:R-:W-:-:S04]  /*1110*/  FSETP.NEU.AND P0, PT, |R7|, +INF , PT ;  /* 0x7f8000000700780b */ /* 0x000fc80003f0d200 */
[----:B------:R-:W-:-:S13]  /*1120*/  FSETP.NEU.AND P0, PT, R7, RZ, P0 ;  /* 0x000000ff0700720b */ /* 0x000fda000070d000 */
[----:B------:R-:W-:Y:S01]  /*1130*/  @!P0 FADD R15, R7, R7 ;  /* 0x00000007070f8221 */ /* 0x000fe20000000000 */
[----:B------:R-:W-:Y:S06]  /*1140*/  @!P0 BRA `(.L_x_9) ;  /* 0x00000000000c8947 */ /* 0x000fec0003800000 */
[----:B------:R-:W-:Y:S01]  /*1150*/  FSETP.GEU.AND P0, PT, R7, RZ, PT ;  /* 0x000000ff0700720b */ /* 0x000fe20003f0e000 */
[----:B------:R-:W-:-:S12]  /*1160*/  IMAD.MOV.U32 R15, RZ, RZ, R19 ;  /* 0x000000ffff0f7224 */ /* 0x000fd800078e0013 */
[----:B------:R-:W-:-:S07]  /*1170*/  @!P0 FADD R15, -R19, -RZ ;  /* 0x800000ff130f8221 */ /* 0x000fce0000000100 */
.L_x_9:
[----:B------:R-:W-:Y:S05]  /*1180*/  BSYNC.RECONVERGENT B0 ;  /* 0x0000000000007941 */ /* 0x000fea0003800200 */
.L_x_8:
[----:B------:R-:W0:Y:S01]  /*1190*/  MUFU.RCP R14, R15 ;  /* 0x0000000f000e7308 */ /* 0x000e220000001000 */
[----:B------:R-:W-:Y:S07]  /*11a0*/  BSSY.RECONVERGENT B0, `(.L_x_10) ;  /* 0x000000c000007945 */ /* 0x000fee0003800200 */
[----:B------:R-:W1:Y:S01]  /*11b0*/  FCHK P0, R2, R15 ;  /* 0x0000000f02007302 */ /* 0x000e620000000000 */
[----:B0-----:R-:W-:-:S04]  /*11c0*/  FFMA R17, R14, -R15, 1 ;  /* 0x3f8000000e117423 */ /* 0x001fc8000000080f */
[----:B------:R-:W-:-:S04]  /*11d0*/  FFMA R17, R14, R17, R14 ;  /* 0x000000110e117223 */ /* 0x000fc8000000000e */
[----:B------:R-:W-:-:S04]  /*11e0*/  FFMA R14, R2, R17, RZ ;  /* 0x00000011020e7223 */ /* 0x000fc800000000ff */
[----:B------:R-:W-:-:S04]  /*11f0*/  FFMA R16, R14, -R15, R2 ;  /* 0x8000000f0e107223 */ /* 0x000fc80000000002 */
[----:B------:R-:W-:Y:S01]  /*1200*/  FFMA R16, R17, R16, R14 ;  /* 0x0000001011107223 */ /* 0x000fe2000000000e */
[----:B-1----:R-:W-:Y:S06]  /*1210*/  @!P0 BRA `(.L_x_11) ;  /* 0x0000000000108947 */ /* 0x002fec0003800000 */
[----:B------:R-:W-:Y:S02]  /*1220*/  MOV R14, R2 ;  /* 0x00000002000e7202 */ /* 0x000fe40000000f00 */
[----:B------:R-:W-:-:S07]  /*1230*/  MOV R16, 0x1250 ;  /* 0x0000125000107802 */ /* 0x000fce0000000f00 */
[----:B------:R-:W-:Y:S05]  /*1240*/  CALL.REL.NOINC `($__internal_2_$__cuda_sm3x_div_rn_noftz_f32_slowpath) ;  /* 0x0000002000387944 */ /* 0x000fea0003c00000 */
[----:B------:R-:W-:-:S07]  /*1250*/  MOV R16, R18 ;  /* 0x0000001200107202 */ /* 0x000fce0000000f00 */
.L_x_11:
[----:B------:R-:W-:Y:S05]  /*1260*/  BSYNC.RECONVERGENT B0 ;  /* 0x0000000000007941 */ /* 0x000fea0003800200 */
.L_x_10:
[----:B------:R-:W0:Y:S01]  /*1270*/  MUFU.RCP R14, R3 ;  /* 0x00000003000e7308 */ /* 0x000e220000001000 */
[----:B------:R-:W-:Y:S07]  /*1280*/  BSSY.RECONVERGENT B0, `(.L_x_12) ;  /* 0x000000d000007945 */ /* 0x000fee0003800200 */
[----:B------:R-:W1:Y:S01]  /*1290*/  FCHK P0, R16, R3 ;  /* 0x0000000310007302 */ /* 0x000e620000000000 */
[----:B0-----:R-:W-:-:S04]  /*12a0*/  FFMA R15, -R3, R14, 1 ;  /* 0x3f800000030f7423 */ /* 0x001fc8000000010e */
[----:B------:R-:W-:-:S04]  /*12b0*/  FFMA R14, R14, R15, R14 ;  /* 0x0000000f0e0e7223 */ /* 0x000fc8000000000e */
[----:B------:R-:W-:-:S04]  /*12c0*/  FFMA R17, R14, R16, RZ ;  /* 0x000000100e117223 */ /* 0x000fc800000000ff */
[----:B------:R-:W-:-:S04]  /*12d0*/  FFMA R18, -R3, R17, R16 ;  /* 0x0000001103127223 */ /* 0x000fc80000000110 */
[----:B------:R-:W-:Y:S01]  /*12e0*/  FFMA R17, R14, R18, R17 ;  /* 0x000000120e117223 */ /* 0x000fe20000000011 */
[----:B-1----:R-:W-:Y:S06]  /*12f0*/  @!P0 BRA `(.L_x_13) ;  /* 0x0000000000148947 */ /* 0x002fec0003800000 */
[----:B------:R-:W-:Y:S01]  /*1300*/  IMAD.MOV.U32 R14, RZ, RZ, R16 ;  /* 0x000000ffff0e7224 */ /* 0x000fe200078e0010 */
[----:B------:R-:W-:Y:S02]  /*1310*/  MOV R15, R3 ;  /* 0x00000003000f7202 */ /* 0x000fe40000000f00 */
[----:B------:R-:W-:-:S07]  /*1320*/  MOV R16, 0x1340 ;  /* 0x0000134000107802 */ /* 0x000fce0000000f00 */
[----:B------:R-:W-:Y:S05]  /*1330*/  CALL.REL.NOINC `($__internal_2_$__cuda_sm3x_div_rn_noftz_f32_slowpath) ;  /* 0x0000001c00fc7944 */ /* 0x000fea0003c00000 */
[----:B------:R-:W-:-:S07]  /*1340*/  MOV R17, R18 ;  /* 0x0000001200117202 */ /* 0x000fce0000000f00 */
.L_x_13:
[----:B------:R-:W-:Y:S05]  /*1350*/  BSYNC.RECONVERGENT B0 ;  /* 0x0000000000007941 */ /* 0x000fea0003800200 */
.L_x_12:
[----:B------:R-:W0:Y:S01]  /*1360*/  LDC.64 R20, c[0x0][0x3b0] ;  /* 0x0000ec00ff147b82 */ /* 0x000e220000000a00 */
[----:B------:R-:W-:-:S05]  /*1370*/  FMUL R19, R17, 10 ;  /* 0x4120000011137820 */ /* 0x000fca0000400000 */
[----:B------:R-:W-:Y:S02]  /*1380*/  FSETP.GT.AND P0, PT, R19, R32, PT ;  /* 0x000000201300720b */ /* 0x000fe40003f04000 */
[----:B------:R-:W1:Y:S11]  /*1390*/  LDC.64 R14, c[0x0][0x3b8] ;  /* 0x0000ee00ff0e7b82 */ /* 0x000e760000000a00 */
[----:B------:R-:W-:-:S02]  /*13a0*/  @P0 IMAD.MOV.U32 R23, RZ, RZ, 0x7fc00000 ;  /* 0x7fc00000ff170424 */ /* 0x000fc400078e00ff */
[----:B0-----:R-:W-:-:S05]  /*13b0*/  @P0 IMAD.WIDE R20, R5, 0x4, R20 ;  /* 0x0000000405140825 */ /* 0x001fca00078e0214 */
[----:B------:R0:W-:Y:S01]  /*13c0*/  @P0 STG.E desc[UR4][R20.64], R23 ;  /* 0x0000001714000986 */ /* 0x0001e2000c101904 */
[----:B-1----:R-:W-:-:S05]  /*13d0*/  @P0 IMAD.WIDE R14, R5, 0x4, R14 ;  /* 0x00000004050e0825 */ /* 0x002fca00078e020e */
[----:B------:R0:W-:Y:S01]  /*13e0*/  @P0 STG.E desc[UR4][R14.64], R23 ;  /* 0x000000170e000986 */ /* 0x0001e2000c101904 */
[----:B------:R-:W-:Y:S05]  /*13f0*/  @P0 EXIT ;  /* 0x000000000000094d */ /* 0x000fea0003800000 */
[C---:B0-----:R-:W-:Y:S01]  /*1400*/  FMUL R15, R8.reuse, 15 ;  /* 0x41700000080f7820 */ /* 0x041fe20000400000 */
[----:B------:R-:W-:Y:S01]  /*1410*/  HFMA2 R23, -RZ, RZ, 0.64013671875, -15.109375 ;  /* 0x391fcb8eff177431 */ /* 0x000fe200000001ff */
[----:B------:R-:W-:Y:S01]  /*1420*/  FSETP.NEU.AND P2, PT, R7, 1, PT ;  /* 0x3f8000000700780b */ /* 0x000fe20003f4d000 */
[----:B------:R-:W-:Y:S01]  /*1430*/  BSSY.RECONVERGENT B0, `(.L_x_14) ;  /* 0x0000022000007945 */ /* 0x000fe20003800200 */
[----:B------:R-:W0:Y:S01]  /*1440*/  FRND R16, R15 ;  /* 0x0000000f00107307 */ /* 0x000e220000201000 */
[----:B------:R-:W-:Y:S01]  /*1450*/  FFMA R14, R8, 15, -R15 ;  /* 0x41700000080e7823 */ /* 0x000fe2000000080f */
[----:B------:R-:W-:-:S03]  /*1460*/  FSETP.GEU.AND P1, PT, R15, RZ, PT ;  /* 0x000000ff0f00720b */ /* 0x000fc60003f2e000 */
[----:B------:R-:W-:-:S03]  /*1470*/  FFMA R14, R9, 15, R14 ;  /* 0x41700000090e7823 */ /* 0x000fc6000000000e */
[----:B------:R-:W1:Y:S01]  /*1480*/  F2I.NTZ R18, R15 ;  /* 0x0000000f00127305 */ /* 0x000e620000203100 */
[----:B0-----:R-:W-:Y:S01]  /*1490*/  FADD R21, R15, -R16 ;  /* 0x800000100f157221 */ /* 0x001fe20000000000 */
[----:B------:R-:W-:-:S03]  /*14a0*/  FSETP.GT.AND P0, PT, R16, RZ, PT ;  /* 0x000000ff1000720b */ /* 0x000fc60003f04000 */
[----:B------:R-:W-:-:S04]  /*14b0*/  FADD R14, R14, R21 ;  /* 0x000000150e0e7221 */ /* 0x000fc80000000000 */
[C---:B------:R-:W-:Y:S01]  /*14c0*/  FFMA R21, R14.reuse, R23, 0.0013391353422775864601 ;  /* 0x3aaf85ed0e157423 */ /* 0x040fe20000000017 */
[----:B------:R-:W-:Y:S02]  /*14d0*/  SEL R23, RZ, 0x83000000, P0 ;  /* 0x83000000ff177807 */ /* 0x000fe40000000000 */
[----:B------:R-:W-:Y:S01]  /*14e0*/  FSETP.GT.AND P0, PT, |R15|, 152, PT ;  /* 0x431800000f00780b */ /* 0x000fe20003f04200 */
[----:B------:R-:W-:Y:S01]  /*14f0*/  FFMA R21, R14, R21, 0.0096188392490148544312 ;  /* 0x3c1d98560e157423 */ /* 0x000fe20000000015 */
[----:B------:R-:W-:Y:S01]  /*1500*/  IADD3 R16, PT, PT, R23, 0x7f000000, RZ ;  /* 0x7f00000017107810 */ /* 0x000fe20007ffe0ff */
[----:B-1----:R-:W-:Y:S01]  /*1510*/  IMAD R23, R18, 0x800000, -R23 ;  /* 0x0080000012177824 */ /* 0x002fe200078e0a17 */
[----:B------:R-:W-:Y:S01]  /*1520*/  MOV R15, 0x3f800000 ;  /* 0x3f800000000f7802 */ /* 0x000fe20000000f00 */
[----:B------:R-:W-:-:S04]  /*1530*/  FFMA R21, R14, R21, 0.055503588169813156128 ;  /* 0x3d6357bb0e157423 */ /* 0x000fc80000000015 */
[----:B------:R-:W-:-:S04]  /*1540*/  FFMA R21, R14, R21, 0.24022644758224487305 ;  /* 0x3e75fdec0e157423 */ /* 0x000fc80000000015 */
[----:B------:R-:W-:-:S04]  /*1550*/  FFMA R21, R14, R21, 0.69314718246459960938 ;  /* 0x3f3172180e157423 */ /* 0x000fc80000000015 */
[----:B------:R-:W-:-:S04]  /*1560*/  FFMA R21, R14, R21, 1 ;  /* 0x3f8000000e157423 */ /* 0x000fc80000000015 */
[----:B------:R-:W-:-:S04]  /*1570*/  FMUL R16, R21, R16 ;  /* 0x0000001015107220 */ /* 0x000fc80000400000 */
[----:B------:R-:W-:Y:S01]  /*1580*/  FMUL R16, R16, R23 ;  /* 0x0000001710107220 */ /* 0x000fe20000400000 */
        /* <DEDUP_REMOVED lines=12> */
.L_x_15:
[----:B------:R-:W-:Y:S05]  /*1650*/  BSYNC.RECONVERGENT B0 ;  /* 0x0000000000007941 */ /* 0x000fea0003800200 */
.L_x_14:
        /* <DEDUP_REMOVED lines=12> */
[----:B------:R-:W-:-:S07]  /*1720*/  IMAD.MOV.U32 R14, RZ, RZ, R18 ;  /* 0x000000ffff0e7224 */ /* 0x000fce00078e0012 */
.L_x_17:
[----:B------:R-:W-:Y:S05]  /*1730*/  BSYNC.RECONVERGENT B0 ;  /* 0x0000000000007941 */ /* 0x000fea0003800200 */
.L_x_16:
        /* <DEDUP_REMOVED lines=9> */
[----:B------:R-:W-:Y:S02]  /*17d0*/  MOV R15, R3 ;  /* 0x00000003000f7202 */ /* 0x000fe40000000f00 */
[----:B------:R-:W-:-:S07]  /*17e0*/  MOV R16, 0x1800 ;  /* 0x0000180000107802 */ /* 0x000fce0000000f00 */
[----:B------:R-:W-:Y:S05]  /*17f0*/  CALL.REL.NOINC `($__internal_2_$__cuda_sm3x_div_rn_noftz_f32_slowpath) ;  /* 0x0000001800cc7944 */ /* 0x000fea0003c00000 */
[----:B------:R-:W-:-:S07]  /*1800*/  MOV R29, R18 ;  /* 0x00000012001d7202 */ /* 0x000fce0000000f00 */
.L_x_19:
[----:B------:R-:W-:Y:S05]  /*1810*/  BSYNC.RECONVERGENT B0 ;  /* 0x0000000000007941 */ /* 0x000fea0003800200 */
.L_x_18:
[----:B------:R-:W0:Y:S01]  /*1820*/  LDC.64 R20, c[0x0][0x3b0] ;  /* 0x0000ec00ff147b82 */ /* 0x000e220000000a00 */
[----:B------:R-:W-:-:S05]  /*1830*/  FMUL R2, R32, 10 ;  /* 0x4120000020027820 */ /* 0x000fca0000400000 */
[----:B------:R-:W-:Y:S02]  /*1840*/  FMNMX R2, R19, R2, !PT ;  /* 0x0000000213027209 */ /* 0x000fe40007800000 */
[----:B------:R-:W1:Y:S02]  /*1850*/  LDC.64 R14, c[0x0][0x3b8] ;  /* 0x0000ee00ff0e7b82 */ /* 0x000e640000000a00 */
[----:B------:R-:W-:-:S13]  /*1860*/  FSETP.GT.AND P0, PT, R2, R29, PT ;  /* 0x0000001d0200720b */ /* 0x000fda0003f04000 */
[----:B------:R-:W-:Y:S01]  /*1870*/  @P0 MOV R19, 0x7fc00000 ;  /* 0x7fc0000000130802 */ /* 0x000fe20000000f00 */
[----:B0-----:R-:W-:-:S05]  /*1880*/  @P0 IMAD.WIDE R20, R5, 0x4, R20 ;  /* 0x0000000405140825 */ /* 0x001fca00078e0214 */
[----:B------:R0:W-:Y:S01]  /*1890*/  @P0 STG.E desc[UR4][R20.64], R19 ;  /* 0x0000001314000986 */ /* 0x0001e2000c101904 */
[----:B-1----:R-:W-:-:S05]  /*18a0*/  @P0 IMAD.WIDE R14, R5, 0x4, R14 ;  /* 0x00000004050e0825 */ /* 0x002fca00078e020e */
[----:B------:R0:W-:Y:S01]  /*18b0*/  @P0 STG.E desc[UR4][R14.64], R19 ;  /* 0x000000130e000986 */ /* 0x0001e2000c101904 */
[----:B------:R-:W-:Y:S05]  /*18c0*/  @P0 EXIT ;  /* 0x000000000000094d */ /* 0x000fea0003800000 */
[----:B------:R-:W-:Y:S02]  /*18d0*/  HFMA2 R2, -RZ, RZ, 1.875, 0 ;  /* 0x3f800000ff027431 */ /* 0x000fe400000001ff */
[----:B0-----:R-:W-:Y:S01]  /*18e0*/  IMAD.MOV.U32 R15, RZ, RZ, 0x3dcccccd ;  /* 0x3dcccccdff0f7424 */ /* 0x001fe200078e00ff */
[----:B------:R-:W0:Y:S01]  /*18f0*/  FCHK P0, R0, 10 ;  /* 0x4120000000007902 */ /* 0x000e220000000000 */
[----:B------:R-:W-:Y:S02]  /*1900*/  BSSY.RECONVERGENT B0, `(.L_x_20) ;  /* 0x000000c000007945 */ /* 0x000fe40003800200 */
[----:B------:R-:W-:-:S04]  /*1910*/  FFMA R2, R15, -10, R2 ;  /* 0xc12000000f027823 */ /* 0x000fc80000000002 */
[----:B------:R-:W-:-:S04]  /*1920*/  FFMA R15, R2, R15, 0.10000000149011611938 ;  /* 0x3dcccccd020f7423 */ /* 0x000fc8000000000f */
[----:B------:R-:W-:-:S04]  /*1930*/  FFMA R2, R0, R15, RZ ;  /* 0x0000000f00027223 */ /* 0x000fc800000000ff */
[----:B------:R-:W-:-:S04]  /*1940*/  FFMA R14, R2, -10, R0 ;  /* 0xc1200000020e7823 */ /* 0x000fc80000000000 */
[----:B------:R-:W-:Y:S01]  /*1950*/  FFMA R2, R15, R14, R2 ;  /* 0x0000000e0f027223 */ /* 0x000fe20000000002 */
[----:B0-----:R-:W-:Y:S06]  /*1960*/  @!P0 BRA `(.L_x_21) ;  /* 0x0000000000148947 */ /* 0x001fec0003800000 */
[----:B------:R-:W-:Y:S02]  /*1970*/  MOV R14, R0 ;  /* 0x00000000000e7202 */ /* 0x000fe40000000f00 */
[----:B------:R-:W-:Y:S02]  /*1980*/  MOV R15, 0x41200000 ;  /* 0x41200000000f7802 */ /* 0x000fe40000000f00 */
[----:B------:R-:W-:-:S07]  /*1990*/  MOV R16, 0x19b0 ;  /* 0x000019b000107802 */ /* 0x000fce0000000f00 */
[----:B------:R-:W-:Y:S05]  /*19a0*/  CALL.REL.NOINC `($__internal_2_$__cuda_sm3x_div_rn_noftz_f32_slowpath) ;  /* 0x0000001800607944 */ /* 0x000fea0003c00000 */
[----:B------:R-:W-:-:S07]  /*19b0*/  IMAD.MOV.U32 R2, RZ, RZ, R18 ;  /* 0x000000ffff027224 */ /* 0x000fce00078e0012 */
.L_x_21:
[----:B------:R-:W-:Y:S05]  /*19c0*/  BSYNC.RECONVERGENT B0 ;  /* 0x0000000000007941 */ /* 0x000fea0003800200 */
.L_x_20:
[----:B------:R-:W0:Y:S01]  /*19d0*/  F2F.F64.F32 R14, R2 ;  /* 0x00000002000e7310 */ /* 0x000e220000201800 */
[----:B------:R-:W-:Y:S01]  /*19e0*/  BSSY.RECONVERGENT B0, `(.L_x_22) ;  /* 0x0000047000007945 */ /* 0x000fe20003800200 */
[----:B------:R-:W-:Y:S01]  /*19f0*/  MOV R20, 0x3f800000 ;  /* 0x3f80000000147802 */ /* 0x000fe20000000f00 */
[----:B0-----:R-:W-:-:S06]  /*1a00*/  DMUL R14, R14, R12 ;  /* 0x0000000c0e0e7228 */ /* 0x001fcc0000000000 */
[----:B------:R-:W0:Y:S02]  /*1a10*/  F2F.F32.F64 R0, R14 ;  /* 0x0000000e00007310 */ /* 0x000e240000301000 */
[----:B0-----:R-:W-:-:S13]  /*1a20*/  FSETP.NEU.AND P0, PT, R0, 1, PT ;  /* 0x3f8000000000780b */ /* 0x001fda0003f0d000 */
[----:B------:R-:W-:Y:S05]  /*1a30*/  @!P0 BRA `(.L_x_23) ;  /* 0x0000000400048947 */ /* 0x000fea0003800000 */
[----:B------:R-:W-:-:S13]  /*1a40*/  FSETP.NAN.AND P0, PT, |R0|, |R0|, PT ;  /* 0x400000000000720b */ /* 0x000fda0003f08200 */
[----:B------:R-:W-:Y:S01]  /*1a50*/  @P0 FADD R20, R0, 2 ;  /* 0x4000000000140421 */ /* 0x000fe20000000000 */
[----:B------:R-:W-:Y:S06]  /*1a60*/  @P0 BRA `(.L_x_23) ;  /* 0x0000000000f80947 */ /* 0x000fec0003800000 */
[C---:B------:R-:W-:Y:S01]  /*1a70*/  FMUL R15, |R0|.reuse, 16777216 ;  /* 0x4b800000000f7820 */ /* 0x040fe20000400200 */
[----:B------:R-:W-:-:S04]  /*1a80*/  FSETP.GEU.AND P0, PT, |R0|, 1.175494350822287508e-38, PT ;  /* 0x008000000000780b */ /* 0x000fc80003f0e200 */
[----:B------:R-:W-:-:S04]  /*1a90*/  FSEL R15, R15, |R0|, !P0 ;  /* 0x400000000f0f7208 */ /* 0x000fc80004000000 */
[----:B------:R-:W-:-:S04]  /*1aa0*/  IADD3 R2, PT, PT, R15, -0x3f3504f3, RZ ;  /* 0xc0cafb0d0f027810 */ /* 0x000fc80007ffe0ff */
[----:B------:R-:W-:-:S04]  /*1ab0*/  LOP3.LUT R2, R2, 0xff800000, RZ, 0xc0, !PT ;  /* 0xff80000002027812 */ /* 0x000fc800078ec0ff */
[-C--:B------:R-:W-:Y:S02]  /*1ac0*/  IADD3 R15, PT, PT, R15, -R2.reuse, RZ ;  /* 0x800000020f0f7210 */ /* 0x080fe40007ffe0ff */
[----:B------:R-:W-:-:S03]  /*1ad0*/  I2FP.F32.S32 R14, R2 ;  /* 0x00000002000e7245 */ /* 0x000fc60000201400 */
[C---:B------:R-:W-:Y:S01]  /*1ae0*/  FADD R16, R15.reuse, 1 ;  /* 0x3f8000000f107421 */ /* 0x040fe20000000000 */
[----:B------:R-:W-:Y:S01]  /*1af0*/  FADD R19, R15, -1 ;  /* 0xbf8000000f137421 */ /* 0x000fe20000000000 */
[----:B------:R-:W-:Y:S02]  /*1b00*/  FSEL R15, RZ, -24, P0 ;  /* 0xc1c00000ff0f7808 */ /* 0x000fe40000000000 */
[----:B------:R-:W-:Y:S01]  /*1b10*/  FSETP.NEU.AND P0, PT, |R0|, +INF , PT ;  /* 0x7f8000000000780b */ /* 0x000fe20003f0d200 */
[----:B------:R-:W-:Y:S01]  /*1b20*/  FADD R21, R19, R19 ;  /* 0x0000001313157221 */ /* 0x000fe20000000000 */
[----:B------:R-:W0:Y:S01]  /*1b30*/  MUFU.RCP R16, R16 ;  /* 0x0000001000107308 */ /* 0x000e220000001000 */
[----:B------:R-:W-:Y:S01]  /*1b40*/  FFMA R15, R14, 1.1920928955078125e-07, R15 ;  /* 0x340000000e0f7823 */ /* 0x000fe2000000000f */
[----:B------:R-:W-:-:S13]  /*1b50*/  FSETP.NEU.AND P0, PT, R0, RZ, P0 ;  /* 0x000000ff0000720b */ /* 0x000fda000070d000 */
[----:B------:R-:W-:Y:S01]  /*1b60*/  @!P0 FADD R0, R0, R0 ;  /* 0x0000000000008221 */ /* 0x000fe20000000000 */
[----:B0-----:R-:W-:Y:S01]  /*1b70*/  FMUL R2, R16, R21 ;  /* 0x0000001510027220 */ /* 0x001fe20000400000 */
[----:B------:R-:W-:-:S03]  /*1b80*/  IMAD.MOV.U32 R21, RZ, RZ, 0x3a2c32e4 ;  /* 0x3a2c32e4ff157424 */ /* 0x000fc600078e00ff */
[----:B------:R-:W-:Y:S01]  /*1b90*/  FADD R20, R19, -R2 ;  /* 0x8000000213147221 */ /* 0x000fe20000000000 */
[CC--:B------:R-:W-:Y:S01]  /*1ba0*/  FMUL R18, R2.reuse, R2.reuse ;  /* 0x0000000202127220 */ /* 0x0c0fe20000400000 */
[----:B------:R-:W-:Y:S02]  /*1bb0*/  FFMA R14, R2, 1.4426950216293334961, R15 ;  /* 0x3fb8aa3b020e7823 */ /* 0x000fe4000000000f */
[----:B------:R-:W-:Y:S01]  /*1bc0*/  FADD R20, R20, R20 ;  /* 0x0000001414147221 */ /* 0x000fe20000000000 */
[C---:B------:R-:W-:Y:S01]  /*1bd0*/  FFMA R21, R18.reuse, R21, 0.0032181653659790754318 ;  /* 0x3b52e7db12157423 */ /* 0x040fe20000000015 */
        /* <DEDUP_REMOVED lines=18> */
[----:B------:R-:W-:Y:S01]  /*1d00*/  HFMA2 R21, -RZ, RZ, 0.64013671875, -15.109375 ;  /* 0x391fcb8eff157431 */ /* 0x000fe200000001ff */
[----:B------:R-:W-:Y:S02]  /*1d10*/  FSETP.GT.AND P2, PT, |R2|, 152, PT ;  /* 0x431800000200780b */ /* 0x000fe40003f44200 */
[----:B------:R-:W-:Y:S02]  /*1d20*/  FFMA R15, R14, 2, R15 ;  /* 0x400000000e0f7823 */ /* 0x000fe4000000000f */
[----:B------:R-:W1:Y:S01]  /*1d30*/  F2I.NTZ R16, R2 ;  /* 0x0000000200107305 */ /* 0x000e620000203100 */
[----:B0-----:R-:W-:Y:S01]  /*1d40*/  FADD R14, R2, -R19 ;  /* 0x80000013020e7221 */ /* 0x001fe20000000000 */
[----:B------:R-:W-:-:S03]  /*1d50*/  FSETP.GT.AND P1, PT, R19, RZ, PT ;  /* 0x000000ff1300720b */ /* 0x000fc60003f24000 */
[----:B------:R-:W-:-:S04]  /*1d60*/  FADD R14, R14, R15 ;  /* 0x0000000f0e0e7221 */ /* 0x000fc80000000000 */
[----:B------:R-:W-:-:S04]  /*1d70*/  FFMA R15, R14, R21, 0.0013391353422775864601 ;  /* 0x3aaf85ed0e0f7423 */ /* 0x000fc80000000015 */
[----:B------:R-:W-:-:S04]  /*1d80*/  FFMA R15, R14, R15, 0.0096188392490148544312 ;  /* 0x3c1d98560e0f7423 */ /* 0x000fc8000000000f */
[----:B------:R-:W-:-:S04]  /*1d90*/  FFMA R15, R14, R15, 0.055503588169813156128 ;  /* 0x3d6357bb0e0f7423 */ /* 0x000fc8000000000f */
[----:B------:R-:W-:Y:S01]  /*1da0*/  FFMA R19, R14, R15, 0.24022644758224487305 ;  /* 0x3e75fdec0e137423 */ /* 0x000fe2000000000f */
[----:B------:R-:W-:Y:S02]  /*1db0*/  SEL R15, RZ, 0x83000000, P1 ;  /* 0x83000000ff0f7807 */ /* 0x000fe40000800000 */
[----:B------:R-:W-:Y:S01]  /*1dc0*/  FSETP.GEU.AND P1, PT, R2, RZ, PT ;  /* 0x000000ff0200720b */ /* 0x000fe20003f2e000 */
[----:B------:R-:W-:Y:S01]  /*1dd0*/  FFMA R19, R14, R19, 0.69314718246459960938 ;  /* 0x3f3172180e137423 */ /* 0x000fe20000000013 */
[----:B------:R-:W-:Y:S02]  /*1de0*/  IADD3 R18, PT, PT, R15, 0x7f000000, RZ ;  /* 0x7f0000000f127810 */ /* 0x000fe40007ffe0ff */
[----:B-1----:R-:W-:Y:S01]  /*1df0*/  LEA R16, R16, -R15, 0x17 ;  /* 0x8000000f10107211 */ /* 0x002fe200078eb8ff */
[----:B------:R-:W-:Y:S01]  /*1e00*/  FFMA R19, R14, R19, 1 ;  /* 0x3f8000000e137423 */ /* 0x000fe20000000013 */
[----:B------:R-:W-:-:S03]  /*1e10*/  FSEL R20, RZ, +INF , !P1 ;  /* 0x7f800000ff147808 */ /* 0x000fc60004800000 */
[----:B------:R-:W-:-:S04]  /*1e20*/  FMUL R19, R18, R19 ;  /* 0x0000001312137220 */ /* 0x000fc80000400000 */
[----:B------:R-:W-:Y:S01]  /*1e30*/  @!P2 FMUL R20, R16, R19 ;  /* 0x000000131014a220 */ /* 0x000fe20000400000 */
[----:B------:R-:W-:-:S07]  /*1e40*/  @!P0 LOP3.LUT R20, R0, 0x7fffffff, RZ, 0xc0, !PT ;  /* 0x7fffffff00148812 */ /* 0x000fce00078ec0ff */
.L_x_23:
[----:B------:R-:W-:Y:S05]  /*1e50*/  BSYNC.RECONVERGENT B0 ;  /* 0x0000000000007941 */ /* 0x000fea0003800200 */
.L_x_22:
[----:B------:R-:W0:Y:S01]  /*1e60*/  F2F.F64.F32 R14, R20 ;  /* 0x00000014000e7310 */ /* 0x000e220000201800 */
[----:B------:R-:W-:Y:S01]  /*1e70*/  IMAD.MOV.U32 R18, RZ, RZ, -0x72474539 ;  /* 0x8db8bac7ff127424 */ /* 0x000fe200078e00ff */
[----:B------:R-:W-:Y:S01]  /*1e80*/  MOV R19, 0x3f46f006 ;  /* 0x3f46f00600137802 */ /* 0x000fe20000000f00 */
[----:B------:R-:W-:Y:S01]  /*1e90*/  DMUL R12, R12, 483 ;  /* 0x407e30000c0c7828 */ /* 0x000fe20000000000 */
[----:B------:R-:W-:Y:S02]  /*1ea0*/  FADD R0, R32, -R17 ;  /* 0x8000001120007221 */ /* 0x000fe40000000000 */
[----:B------:R-:W1:Y:S02]  /*1eb0*/  LDC.64 R16, c[0x0][0x3b8] ;  /* 0x0000ee00ff107b82 */ /* 0x000e640000000a00 */
[----:B0-----:R-:W-:-:S08]  /*1ec0*/  DFMA R14, R14, -R18, 1 ;  /* 0x3ff000000e0e742b */ /* 0x001fd00000000812 */
[----:B------:R-:W-:Y:S02]  /*1ed0*/  DMUL R12, R14, R12 ;  /* 0x0000000c0e0c7228 */ /* 0x000fe40000000000 */
[----:B------:R-:W0:Y:S08]  /*1ee0*/  LDC.64 R14, c[0x0][0x3b0] ;  /* 0x0000ec00ff0e7b82 */ /* 0x000e300000000a00 */
[----:B------:R-:W2:Y:S02]  /*1ef0*/  F2F.F32.F64 R12, R12 ;  /* 0x0000000c000c7310 */ /* 0x000ea40000301000 */
[----:B--2---:R-:W-:-:S05]  /*1f00*/  FFMA R26, R27, R0, R12 ;  /* 0x000000001b1a7223 */ /* 0x004fca000000000c */
[----:B------:R-:W-:-:S04]  /*1f10*/  FSETP.GEU.AND P0, PT, R26, 20, PT ;  /* 0x41a000001a00780b */ /* 0x000fc80003f0e000 */
[----:B------:R-:W-:-:S13]  /*1f20*/  FSETP.LEU.AND P0, PT, R26, 2000, P0 ;  /* 0x44fa00001a00780b */ /* 0x000fda000070b000 */
[----:B------:R-:W-:Y:S01]  /*1f30*/  @!P0 MOV R19, 0x7fc00000 ;  /* 0x7fc0000000138802 */ /* 0x000fe20000000f00 */
[----:B0-----:R-:W-:-:S04]  /*1f40*/  @!P0 IMAD.WIDE R14, R5, 0x4, R14 ;  /* 0x00000004050e8825 */ /* 0x001fc800078e020e */
[----:B-1----:R-:W-:Y:S01]  /*1f50*/  @!P0 IMAD.WIDE R16, R5, 0x4, R16 ;  /* 0x0000000405108825 */ /* 0x002fe200078e0210 */
[----:B------:R0:W-:Y:S04]  /*1f60*/  @!P0 STG.E desc[UR4][R14.64], R19 ;  /* 0x000000130e008986 */ /* 0x0001e8000c101904 */
[----:B------:R0:W-:Y:S01]  /*1f70*/  @!P0 STG.E desc[UR4][R16.64], R19 ;  /* 0x0000001310008986 */ /* 0x0001e2000c101904 */
[----:B------:R-:W-:Y:S05]  /*1f80*/  @!P0 EXIT ;  /* 0x000000000000894d */ /* 0x000fea0003800000 */
[----:B------:R-:W1:Y:S01]  /*1f90*/  MUFU.RCP64H R13, 10 ;  /* 0x40240000000d7908 */ /* 0x000e620000001800 */
[----:B0-----:R-:W-:Y:S01]  /*1fa0*/  MOV R16, 0x0 ;  /* 0x0000000000107802 */ /* 0x001fe20000000f00 */
[----:B------:R-:W-:Y:S01]  /*1fb0*/  IMAD.MOV.U32 R17, RZ, RZ, 0x40240000 ;  /* 0x40240000ff117424 */ /* 0x000fe200078e00ff */
[----:B------:R-:W-:Y:S01]  /*1fc0*/  MOV R12, 0x1 ;  /* 0x00000001000c7802 */ /* 0x000fe20000000f00 */
[----:B------:R-:W-:Y:S05]  /*1fd0*/  BSSY.RECONVERGENT B0, `(.L_x_24) ;  /* 0x0000016000007945 */ /* 0x000fea0003800200 */
[----:B-1----:R-:W-:-:S08]  /*1fe0*/  DFMA R14, R12, -R16, 1 ;  /* 0x3ff000000c0e742b */ /* 0x002fd00000000810 */
[----:B------:R-:W-:-:S08]  /*1ff0*/  DFMA R14, R14, R14, R14 ;  /* 0x0000000e0e0e722b */ /* 0x000fd0000000000e */
[----:B------:R-:W-:Y:S02]  /*2000*/  DFMA R12, R12, R14, R12 ;  /* 0x0000000e0c0c722b */ /* 0x000fe4000000000c */
[----:B------:R-:W0:Y:S06]  /*2010*/  F2F.F64.F32 R14, R26 ;  /* 0x0000001a000e7310 */ /* 0x000e2c0000201800 */
[----:B------:R-:W-:-:S08]  /*2020*/  DFMA R16, R12, -R16, 1 ;  /* 0x3ff000000c10742b */ /* 0x000fd00000000810 */
[----:B------:R-:W-:Y:S01]  /*2030*/  DFMA R12, R12, R16, R12 ;  /* 0x000000100c0c722b */ /* 0x000fe2000000000c */
[----:B0-----:R-:W-:-:S07]  /*2040*/  FSETP.GEU.AND P1, PT, |R15|, 6.5827683646048100446e-37, PT ;  /* 0x036000000f00780b */ /* 0x001fce0003f2e200 */
[----:B------:R-:W-:-:S08]  /*2050*/  DMUL R16, R14, R12 ;  /* 0x0000000c0e107228 */ /* 0x000fd00000000000 */
[----:B------:R-:W-:-:S08]  /*2060*/  DFMA R18, R16, -10, R14 ;  /* 0xc02400001012782b */ /* 0x000fd0000000000e */
[----:B------:R-:W-:-:S10]  /*2070*/  DFMA R12, R12, R18, R16 ;  /* 0x000000120c0c722b */ /* 0x000fd40000000010 */
[----:B------:R-:W-:-:S05]  /*2080*/  FFMA R2, RZ, 2.5625, R13 ;  /* 0x40240000ff027823 */ /* 0x000fca000000000d */
[----:B------:R-:W-:-:S13]  /*2090*/  FSETP.GT.AND P0, PT, |R2|, 1.469367938527859385e-39, PT ;  /* 0x001000000200780b */ /* 0x000fda0003f04200 */
[----:B------:R-:W-:Y:S05]  /*20a0*/  @P0 BRA P1, `(.L_x_25) ;  /* 0x0000000000200947 */ /* 0x000fea0000800000 */
[----:B------:R-:W-:Y:S01]  /*20b0*/  MOV R16, R14 ;  /* 0x0000000e00107202 */ /* 0x000fe20000000f00 */
[----:B------:R-:W-:Y:S01]  /*20c0*/  IMAD.MOV.U32 R14, RZ, RZ, RZ ;  /* 0x000000ffff0e7224 */ /* 0x000fe200078e00ff */
[----:B------:R-:W-:Y:S02]  /*20d0*/  MOV R17, R15 ;  /* 0x0000000f00117202 */ /* 0x000fe40000000f00 */
[----:B------:R-:W-:Y:S02]  /*20e0*/  MOV R15, 0x40240000 ;  /* 0x40240000000f7802 */ /* 0x000fe40000000f00 */
[----:B------:R-:W-:-:S07]  /*20f0*/  MOV R2, 0x2110 ;  /* 0x0000211000027802 */ /* 0x000fce0000000f00 */
[----:B------:R-:W-:Y:S05]  /*2100*/  CALL.REL.NOINC `($__internal_0_$__cuda_sm20_div_rn_f64_full) ;  /* 0x0000000800bc7944 */ /* 0x000fea0003c00000 */
[----:B------:R-:W-:Y:S02]  /*2110*/  MOV R12, R20 ;  /* 0x00000014000c7202 */ /* 0x000fe40000000f00 */
[----:B------:R-:W-:-:S07]  /*2120*/  MOV R13, R21 ;  /* 0x00000015000d7202 */ /* 0x000fce0000000f00 */
.L_x_25:
[----:B------:R-:W-:Y:S05]  /*2130*/  BSYNC.RECONVERGENT B0 ;  /* 0x0000000000007941 */ /* 0x000fea0003800200 */
.L_x_24:
[----:B------:R-:W0:Y:S01]  /*2140*/  FRND.F64.CEIL R12, R12 ;  /* 0x0000000c000c7313 */ /* 0x000e220000309800 */
[----:B------:R-:W-:Y:S02]  /*2150*/  HFMA2 R16, -RZ, RZ, 0, 5.9604644775390625e-08 ;  /* 0x00000001ff107431 */ /* 0x000fe400000001ff */
[----:B------:R-:W-:Y:S01]  /*2160*/  IMAD.MOV.U32 R14, RZ, RZ, 0x4a000000 ;  /* 0x4a000000ff0e7424 */ /* 0x000fe200078e00ff */
[----:B------:R-:W-:Y:S01]  /*2170*/  MOV R15, 0x41b1de78 ;  /* 0x41b1de78000f7802 */ /* 0x000fe20000000f00 */
[----:B------:R-:W-:Y:S03]  /*2180*/  BSSY.RECONVERGENT B0, `(.L_x_26) ;  /* 0x0000019000007945 */ /* 0x000fe60003800200 */
[----:B------:R-:W1:Y:S01]  /*2190*/  MUFU.RCP64H R17, 299792384 ;  /* 0x41b1de7800117908 */ /* 0x000e620000001800 */
[----:B0-----:R-:W-:-:S10]  /*21a0*/  DMUL R18, R12, 10 ;  /* 0x402400000c127828 */ /* 0x001fd40000000000 */
[----:B------:R-:W0:Y:S01]  /*21b0*/  F2F.F32.F64 R18, R18 ;  /* 0x0000001200127310 */ /* 0x000e220000301000 */
[----:B-1----:R-:W-:-:S08]  /*21c0*/  DFMA R20, R16, -R14, 1 ;  /* 0x3ff000001014742b */ /* 0x002fd0000000080e */
[----:B------:R-:W-:Y:S01]  /*21d0*/  DFMA R20, R20, R20, R20 ;  /* 0x000000141414722b */ /* 0x000fe20000000014 */
[----:B0-----:R-:W-:-:S07]  /*21e0*/  FADD R2, R18, R18 ;  /* 0x0000001212027221 */ /* 0x001fce0000000000 */
[----:B------:R-:W-:Y:S01]  /*21f0*/  DFMA R20, R16, R20, R16 ;  /* 0x000000141014722b */ /* 0x000fe20000000010 */
[----:B------:R-:W0:Y:S07]  /*2200*/  F2F.F64.F32 R16, R2 ;  /* 0x0000000200107310 */ /* 0x000e2e0000201800 */
[----:B------:R-:W-:-:S08]  /*2210*/  DFMA R12, R20, -R14, 1 ;  /* 0x3ff00000140c742b */ /* 0x000fd0000000080e */
[----:B------:R-:W-:Y:S02]  /*2220*/  DFMA R12, R20, R12, R20 ;  /* 0x0000000c140c722b */ /* 0x000fe40000000014 */
[----:B0-----:R-:W-:-:S08]  /*2230*/  DMUL R16, R16, 5500000 ;  /* 0x4154fb1810107828 */ /* 0x001fd00000000000 */
[----:B------:R-:W-:Y:S02]  /*2240*/  DMUL R20, R16, R12 ;  /* 0x0000000c10147228 */ /* 0x000fe40000000000 */
[----:B------:R-:W-:-:S06]  /*2250*/  FSETP.GEU.AND P1, PT, |R17|, 6.5827683646048100446e-37, PT ;  /* 0x036000001100780b */ /* 0x000fcc0003f2e200 */
[----:B------:R-:W-:-:S08]  /*2260*/  DFMA R14, R20, -R14, R16 ;  /* 0x8000000e140e722b */ /* 0x000fd00000000010 */
[----:B------:R-:W-:-:S10]  /*2270*/  DFMA R12, R12, R14, R20 ;  /* 0x0000000e0c0c722b */ /* 0x000fd40000000014 */
[----:B------:R-:W-:-:S05]  /*2280*/  FFMA R14, RZ, 22.2336273193359375, R13 ;  /* 0x41b1de78ff0e7823 */ /* 0x000fca000000000d */
[----:B------:R-:W-:-:S13]  /*2290*/  FSETP.GT.AND P0, PT, |R14|, 1.469367938527859385e-39, PT ;  /* 0x001000000e00780b */ /* 0x000fda0003f04200 */
[----:B------:R-:W-:Y:S05]  /*22a0*/  @P0 BRA P1, `(.L_x_27) ;  /* 0x0000000000180947 */ /* 0x000fea0000800000 */
[----:B------:R-:W-:Y:S01]  /*22b0*/  MOV R14, 0x4a000000 ;  /* 0x4a000000000e7802 */ /* 0x000fe20000000f00 */
[----:B------:R-:W-:Y:S01]  /*22c0*/  IMAD.MOV.U32 R15, RZ, RZ, 0x41b1de78 ;  /* 0x41b1de78ff0f7424 */ /* 0x000fe200078e00ff */
[----:B------:R-:W-:-:S07]  /*22d0*/  MOV R2, 0x22f0 ;  /* 0x000022f000027802 */ /* 0x000fce0000000f00 */
[----:B------:R-:W-:Y:S05]  /*22e0*/  CALL.REL.NOINC `($__internal_0_$__cuda_sm20_div_rn_f64_full) ;  /* 0x0000000800447944 */ /* 0x000fea0003c00000 */
[----:B------:R-:W-:Y:S02]  /*22f0*/  MOV R12, R20 ;  /* 0x00000014000c7202 */ /* 0x000fe40000000f00 */
[----:B------:R-:W-:-:S07]  /*2300*/  MOV R13, R21 ;  /* 0x00000015000d7202 */ /* 0x000fce0000000f00 */
.L_x_27:
[----:B------:R-:W-:Y:S05]  /*2310*/  BSYNC.RECONVERGENT B0 ;  /* 0x0000000000007941 */ /* 0x000fea0003800200 */
.L_x_26:
[----:B------:R-:W0:Y:S01]  /*2320*/  F2F.F32.F64 R13, R12 ;  /* 0x0000000c000d7310 */ /* 0x000e220000301000 */
[----:B------:R-:W-:Y:S01]  /*2330*/  BSSY.RECONVERGENT B0, `(.L_x_28) ;  /* 0x000000c000007945 */ /* 0x000fe20003800200 */
[----:B0-----:R-:W-:-:S06]  /*2340*/  IADD3 R2, PT, PT, R13, -0xd000000, RZ ;  /* 0xf30000000d027810 */ /* 0x001fcc0007ffe0ff */
[----:B------:R0:W1:Y:S01]  /*2350*/  MUFU.RSQ R14, R13 ;  /* 0x0000000d000e7308 */ /* 0x0000620000001400 */
[----:B------:R-:W-:-:S13]  /*2360*/  ISETP.GT.U32.AND P0, PT, R2, 0x727fffff, PT ;  /* 0x727fffff0200780c */ /* 0x000fda0003f04070 */
[----:B0-----:R-:W-:Y:S05]  /*2370*/  @!P0 BRA `(.L_x_29) ;  /* 0x00000000000c8947 */ /* 0x001fea0003800000 */
[----:B------:R-:W-:-:S07]  /*2380*/  MOV R17, 0x23a0 ;  /* 0x000023a000117802 */ /* 0x000fce0000000f00 */
[----:B-1----:R-:W-:Y:S05]  /*2390*/  CALL.REL.NOINC `($__internal_1_$__cuda_sm20_sqrt_rn_f32_slowpath) ;  /* 0x0000000c00847944 */ /* 0x002fea0003c00000 */
[----:B------:R-:W-:Y:S05]  /*23a0*/  BRA `(.L_x_30) ;  /* 0x0000000000107947 */ /* 0x000fea0003800000 */
.L_x_29:
[----:B-1----:R-:W-:Y:S01]  /*23b0*/  FMUL.FTZ R2, R13, R14 ;  /* 0x0000000e0d027220 */ /* 0x002fe20000410000 */
[----:B------:R-:W-:-:S03]  /*23c0*/  FMUL.FTZ R12, R14, 0.5 ;  /* 0x3f0000000e0c7820 */ /* 0x000fc60000410000 */
[----:B------:R-:W-:-:S04]  /*23d0*/  FFMA R13, -R2, R2, R13 ;  /* 0x00000002020d7223 */ /* 0x000fc8000000010d */
[----:B------:R-:W-:-:S07]  /*23e0*/  FFMA R2, R13, R12, R2 ;  /* 0x0000000c0d027223 */ /* 0x000fce0000000002 */
.L_x_30:
[----:B------:R-:W-:Y:S05]  /*23f0*/  BSYNC.RECONVERGENT B0 ;  /* 0x0000000000007941 */ /* 0x000fea0003800200 */
.L_x_28:
[----:B------:R-:W0:Y:S01]  /*2400*/  MUFU.RCP64H R15, 63072000 ;  /* 0x418e1338000f7908 */ /* 0x000e220000001800 */
[----:B------:R-:W-:Y:S02]  /*2410*/  HFMA2 R13, -RZ, RZ, 2.77734375, 0.000881195068359375 ;  /* 0x418e1338ff0d7431 */ /* 0x000fe400000001ff */
[----:B------:R-:W-:Y:S01]  /*2420*/  IMAD.MOV.U32 R12, RZ, RZ, 0x1 ;  /* 0x00000001ff0c7424 */ /* 0x000fe200078e00ff */
[----:B------:R-:W-:Y:S01]  /*2430*/  MOV R14, 0x1 ;  /* 0x00000001000e7802 */ /* 0x000fe20000000f00 */
[----:B------:R-:W-:Y:S01]  /*2440*/  UMOV UR6, 0x57cf96a3 ;  /* 0x57cf96a300067882 */ /* 0x000fe20000000000 */
[----:B------:R-:W-:Y:S01]  /*2450*/  UMOV UR7, 0x3f13104b ;  /* 0x3f13104b00077882 */ /* 0x000fe20000000000 */
[----:B------:R-:W-:Y:S01]  /*2460*/  BSSY.RECONVERGENT B0, `(.L_x_31) ;  /* 0x0000019000007945 */ /* 0x000fe20003800200 */
[----:B------:R-:W1:Y:S02]  /*2470*/  F2F.F64.F32 R16, R2 ;  /* 0x0000000200107310 */ /* 0x000e640000201800 */
[----:B0-----:R-:W-:-:S02]  /*2480*/  DFMA R18, R14, -R12, 1 ;  /* 0x3ff000000e12742b */ /* 0x001fc4000000080c */
[----:B-1----:R-:W-:-:S06]  /*2490*/  DMUL R16, R16, UR6 ;  /* 0x0000000610107c28 */ /* 0x002fcc0008000000 */
[----:B------:R-:W-:-:S04]  /*24a0*/  DFMA R18, R18, R18, R18 ;  /* 0x000000121212722b */ /* 0x000fc80000000012 */
[----:B------:R-:W0:Y:S04]  /*24b0*/  F2F.F32.F64 R16, R16 ;  /* 0x0000001000107310 */ /* 0x000e280000301000 */
[----:B------:R-:W-:-:S08]  /*24c0*/  DFMA R18, R14, R18, R14 ;  /* 0x000000120e12722b */ /* 0x000fd0000000000e */
[C---:B------:R-:W-:Y:S01]  /*24d0*/  DFMA R20, R18.reuse, -R12, 1 ;  /* 0x3ff000001214742b */ /* 0x040fe2000000080c */
[----:B0-----:R-:W0:Y:S07]  /*24e0*/  F2F.F64.F32 R14, R16 ;  /* 0x00000010000e7310 */ /* 0x001e2e0000201800 */
[----:B------:R-:W-:-:S08]  /*24f0*/  DFMA R20, R18, R20, R18 ;  /* 0x000000141214722b */ /* 0x000fd00000000012 */
[----:B0-----:R-:W-:Y:S01]  /*2500*/  DMUL R18, R14, R20 ;  /* 0x000000140e127228 */ /* 0x001fe20000000000 */
[----:B------:R-:W-:-:S07]  /*2510*/  FSETP.GEU.AND P1, PT, |R15|, 6.5827683646048100446e-37, PT ;  /* 0x036000000f00780b */ /* 0x000fce0003f2e200 */
[----:B------:R-:W-:-:S08]  /*2520*/  DFMA R12, R18, -R12, R14 ;  /* 0x8000000c120c722b */ /* 0x000fd0000000000e */
[----:B------:R-:W-:-:S10]  /*2530*/  DFMA R12, R20, R12, R18 ;  /* 0x0000000c140c722b */ /* 0x000fd40000000012 */
[----:B------:R-:W-:-:S05]  /*2540*/  FFMA R2, RZ, 17.7593841552734375, R13 ;  /* 0x418e1338ff027823 */ /* 0x000fca000000000d */
[----:B------:R-:W-:-:S13]  /*2550*/  FSETP.GT.AND P0, PT, |R2|, 1.469367938527859385e-39, PT ;  /* 0x001000000200780b */ /* 0x000fda0003f04200 */
[----:B------:R-:W-:Y:S05]  /*2560*/  @P0 BRA P1, `(.L_x_32) ;  /* 0x0000000000200947 */ /* 0x000fea0000800000 */
[----:B------:R-:W-:Y:S01]  /*2570*/  MOV R16, R14 ;  /* 0x0000000e00107202 */ /* 0x000fe20000000f00 */
[----:B------:R-:W-:Y:S01]  /*2580*/  IMAD.MOV.U32 R17, RZ, RZ, R15 ;  /* 0x000000ffff117224 */ /* 0x000fe200078e000f */
[----:B------:R-:W-:Y:S02]  /*2590*/  MOV R14, 0x1 ;  /* 0x00000001000e7802 */ /* 0x000fe40000000f00 */
[----:B------:R-:W-:Y:S02]  /*25a0*/  MOV R15, 0x418e1338 ;  /* 0x418e1338000f7802 */ /* 0x000fe40000000f00 */
[----:B------:R-:W-:-:S07]  /*25b0*/  MOV R2, 0x25d0 ;  /* 0x000025d000027802 */ /* 0x000fce0000000f00 */
[----:B------:R-:W-:Y:S05]  /*25c0*/  CALL.REL.NOINC `($__internal_0_$__cuda_sm20_div_rn_f64_full) ;  /* 0x00000004008c7944 */ /* 0x000fea0003c00000 */
[----:B------:R-:W-:Y:S01]  /*25d0*/  MOV R12, R20 ;  /* 0x00000014000c7202 */ /* 0x000fe20000000f00 */
[----:B------:R-:W-:-:S07]  /*25e0*/  IMAD.MOV.U32 R13, RZ, RZ, R21 ;  /* 0x000000ffff0d7224 */ /* 0x000fce00078e0015 */
.L_x_32:
[----:B------:R-:W-:Y:S05]  /*25f0*/  BSYNC.RECONVERGENT B0 ;  /* 0x0000000000007941 */ /* 0x000fea0003800200 */
.L_x_31:
[----:B------:R-:W0:Y:S01]  /*2600*/  F2F.F32.F64 R12, R12 ;  /* 0x0000000c000c7310 */ /* 0x000e220000301000 */
[----:B------:R-:W1:Y:S08]  /*2610*/  LDC.64 R14, c[0x0][0x3b0] ;  /* 0x0000ec00ff0e7b82 */ /* 0x000e700000000a00 */
[----:B------:R-:W2:Y:S01]  /*2620*/  LDC.64 R16, c[0x0][0x3b8] ;  /* 0x0000ee00ff107b82 */ /* 0x000ea20000000a00 */
[----:B0-----:R-:W-:-:S13]  /*2630*/  FSETP.GEU.AND P0, PT, R12, R27, PT ;  /* 0x0000001b0c00720b */ /* 0x001fda0003f0e000 */
[----:B------:R-:W-:Y:S01]  /*2640*/  @!P0 MOV R19, 0x7fc00000 ;  /* 0x7fc0000000138802 */ /* 0x000fe20000000f00 */
[----:B-1----:R-:W-:-:S04]  /*2650*/  @!P0 IMAD.WIDE R14, R5, 0x4, R14 ;  /* 0x00000004050e8825 */ /* 0x002fc800078e020e */
[----:B--2---:R-:W-:Y:S01]  /*2660*/  @!P0 IMAD.WIDE R16, R5, 0x4, R16 ;  /* 0x0000000405108825 */ /* 0x004fe200078e0210 */
[----:B------:R0:W-:Y:S04]  /*2670*/  @!P0 STG.E desc[UR4][R14.64], R19 ;  /* 0x000000130e008986 */ /* 0x0001e8000c101904 */
[----:B------:R0:W-:Y:S01]  /*2680*/  @!P0 STG.E desc[UR4][R16.64], R19 ;  /* 0x0000001310008986 */ /* 0x0001e2000c101904 */
[----:B------:R-:W-:Y:S05]  /*2690*/  @!P0 EXIT ;  /* 0x000000000000894d */ /* 0x000fea0003800000 */
[C---:B------:R-:W-:Y:S01]  /*26a0*/  FMUL R13, R8.reuse, 7 ;  /* 0x40e00000080d7820 */ /* 0x040fe20000400000 */
[----:B0-----:R-:W-:Y:S01]  /*26b0*/  HFMA2 R15, -RZ, RZ, 0.64013671875, -15.109375 ;  /* 0x391fcb8eff0f7431 */ /* 0x001fe200000001ff */
        /* <DEDUP_REMOVED lines=35> */
.L_x_34:
[----:B------:R-:W-:Y:S05]  /*28f0*/  BSYNC.RECONVERGENT B0 ;  /* 0x0000000000007941 */ /* 0x000fea0003800200 */
.L_x_33:
[----:B------:R-:W0:Y:S01]  /*2900*/  F2F.F64.F32 R8, R12 ;  /* 0x0000000c00087310 */ /* 0x000e220000201800 */
[----:B------:R-:W-:Y:S01]  /*2910*/  FADD R13, R3, -R6 ;  /* 0x80000006030d7221 */ /* 0x000fe20000000000 */
[----:B------:R-:W-:Y:S01]  /*2920*/  UMOV UR6, 0xb863de62 ;  /* 0xb863de6200067882 */ /* 0x000fe20000000000 */
[----:B------:R-:W-:Y:S01]  /*2930*/  UMOV UR7, 0x3ad7361c ;  /* 0x3ad7361c00077882 */ /* 0x000fe20000000000 */
[----:B------:R-:W-:Y:S01]  /*2940*/  BSSY.RECONVERGENT B0, `(.L_x_35) ;  /* 0x0000014000007945 */ /* 0x000fe20003800200 */
[----:B------:R-:W-:-:S03]  /*2950*/  DMUL R10, R10, UR6 ;  /* 0x000000060a0a7c28 */ /* 0x000fc60008000000 */
[----:B------:R-:W1:Y:S05]  /*2960*/  F2F.F64.F32 R2, R13 ;  /* 0x0000000d00027310 */ /* 0x000e6a0000201800 */
[----:B0-----:R-:W-:-:S03]  /*2970*/  DMUL R8, R8, R10 ;  /* 0x0000000a08087228 */ /* 0x001fc60000000000 */
[----:B------:R-:W0:Y:S05]  /*2980*/  MUFU.RCP R14, R29 ;  /* 0x0000001d000e7308 */ /* 0x000e2a0000001000 */
[----:B-1----:R-:W-:-:S03]  /*2990*/  DMUL R6, R8, R2 ;  /* 0x0000000208067228 */ /* 0x002fc60000000000 */
[----:B------:R-:W1:Y:S05]  /*29a0*/  FCHK P0, R0, R29 ;  /* 0x0000001d00007302 */ /* 0x000e6a0000000000 */
[----:B------:R-:W-:Y:S01]  /*29b0*/  DFMA R2, R8, R2, R6 ;  /* 0x000000020802722b */ /* 0x000fe20000000006 */
[----:B0-----:R-:W-:-:S04]  /*29c0*/  FFMA R11, R14, -R29, 1 ;  /* 0x3f8000000e0b7423 */ /* 0x001fc8000000081d */
[----:B------:R-:W-:-:S05]  /*29d0*/  FFMA R11, R14, R11, R14 ;  /* 0x0000000b0e0b7223 */ /* 0x000fca000000000e */
[----:B------:R0:W2:Y:S01]  /*29e0*/  F2F.F32.F64 R2, R2 ;  /* 0x0000000200027310 */ /* 0x0000a20000301000 */
[----:B------:R-:W-:-:S04]  /*29f0*/  FFMA R6, R0, R11, RZ ;  /* 0x0000000b00067223 */ /* 0x000fc800000000ff */
[----:B------:R-:W-:-:S04]  /*2a00*/  FFMA R7, R6, -R29, R0 ;  /* 0x8000001d06077223 */ /* 0x000fc80000000000 */
[----:B------:R-:W-:Y:S01]  /*2a10*/  FFMA R6, R11, R7, R6 ;  /* 0x000000070b067223 */ /* 0x000fe20000000006 */
[----:B01----:R-:W-:Y:S06]  /*2a20*/  @!P0 BRA `(.L_x_36) ;  /* 0x0000000000148947 */ /* 0x003fec0003800000 */
[----:B------:R-:W-:Y:S01]  /*2a30*/  MOV R14, R0 ;  /* 0x00000000000e7202 */ /* 0x000fe20000000f00 */
[----:B------:R-:W-:Y:S01]  /*2a40*/  IMAD.MOV.U32 R15, RZ, RZ, R29 ;  /* 0x000000ffff0f7224 */ /* 0x000fe200078e001d */
[----:B------:R-:W-:-:S07]  /*2a50*/  MOV R16, 0x2a70 ;  /* 0x00002a7000107802 */ /* 0x000fce0000000f00 */
[----:B--2---:R-:W-:Y:S05]  /*2a60*/  CALL.REL.NOINC `($__internal_2_$__cuda_sm3x_div_rn_noftz_f32_slowpath) ;  /* 0x0000000800307944 */ /* 0x004fea0003c00000 */
[----:B------:R-:W-:-:S07]  /*2a70*/  MOV R6, R18 ;  /* 0x0000001200067202 */ /* 0x000fce0000000f00 */
.L_x_36:
[----:B------:R-:W-:Y:S05]  /*2a80*/  BSYNC.RECONVERGENT B0 ;  /* 0x0000000000007941 */ /* 0x000fea0003800200 */
.L_x_35:
[----:B------:R-:W-:Y:S01]  /*2a90*/  FADD R3, R6, 1 ;  /* 0x3f80000006037421 */ /* 0x000fe20000000000 */
[----:B------:R-:W-:Y:S03]  /*2aa0*/  BSSY.RECONVERGENT B0, `(.L_x_37) ;  /* 0x000000e000007945 */ /* 0x000fe60003800200 */
[----:B------:R-:W-:-:S04]  /*2ab0*/  FMUL R15, R4, R3 ;  /* 0x00000003040f7220 */ /* 0x000fc80000400000 */
[----:B------:R-:W0:Y:S08]  /*2ac0*/  MUFU.RCP R0, R15 ;  /* 0x0000000f00007308 */ /* 0x000e300000001000 */
[----:B--2---:R-:W1:Y:S01]  /*2ad0*/  FCHK P0, R2, R15 ;  /* 0x0000000f02007302 */ /* 0x004e620000000000 */
        /* <DEDUP_REMOVED lines=10> */
.L_x_38:
[----:B------:R-:W-:Y:S05]  /*2b80*/  BSYNC.RECONVERGENT B0 ;  /* 0x0000000000007941 */ /* 0x000fea0003800200 */
.L_x_37:
[----:B------:R-:W0:Y:S08]  /*2b90*/  LDC.64 R2, c[0x0][0x3b0] ;  /* 0x0000ec00ff027b82 */ /* 0x000e300000000a00 */
[----:B------:R-:W1:Y:S01]  /*2ba0*/  LDC.64 R6, c[0x0][0x3b8] ;  /* 0x0000ee00ff067b82 */ /* 0x000e620000000a00 */
[----:B0-----:R-:W-:-:S05]  /*2bb0*/  IMAD.WIDE R2, R5, 0x4, R2 ;  /* 0x0000000405027825 */ /* 0x001fca00078e0202 */
[----:B------:R-:W-:Y:S01]  /*2bc0*/  STG.E desc[UR4][R2.64], R26 ;  /* 0x0000001a02007986 */ /* 0x000fe2000c101904 */
[----:B-1----:R-:W-:-:S05]  /*2bd0*/  IMAD.WIDE R6, R5, 0x4, R6 ;  /* 0x0000000405067825 */ /* 0x002fca00078e0206 */
[----:B------:R-:W-:Y:S01]  /*2be0*/  STG.E desc[UR4][R6.64], R9 ;  /* 0x0000000906007986 */ /* 0x000fe2000c101904 */
[----:B------:R-:W-:Y:S05]  /*2bf0*/  EXIT ;  /* 0x000000000000794d */ /* 0x000fea0003800000 */
        .weak           $__internal_0_$__cuda_sm20_div_rn_f64_full
        .type           $__internal_0_$__cuda_sm20_div_rn_f64_full,@function
        .size           $__internal_0_$__cuda_sm20_div_rn_f64_full,($__internal_1_$__cuda_sm20_sqrt_rn_f32_slowpath - $__internal_0_$__cuda_sm20_div_rn_f64_full)
$__internal_0_$__cuda_sm20_div_rn_f64_full:
[C---:B------:R-:W-:Y:S01]  /*2c00*/  FSETP.GEU.AND P0, PT, |R15|.reuse, 1.469367938527859385e-39, PT ;  /* 0x001000000f00780b */ /* 0x040fe20003f0e200 */
[----:B------:R-:W-:Y:S01]  /*2c10*/  BSSY.RECONVERGENT B1, `(.L_x_39) ;  /* 0x0000056000017945 */ /* 0x000fe20003800200 */
[----:B------:R-:W-:Y:S02]  /*2c20*/  LOP3.LUT R12, R15, 0x800fffff, RZ, 0xc0, !PT ;  /* 0x800fffff0f0c7812 */ /* 0x000fe400078ec0ff */
[C---:B------:R-:W-:Y:S02]  /*2c30*/  FSETP.GEU.AND P3, PT, |R17|.reuse, 1.469367938527859385e-39, PT ;  /* 0x001000001100780b */ /* 0x040fe40003f6e200 */
[----:B------:R-:W-:Y:S01]  /*2c40*/  LOP3.LUT R13, R12, 0x3ff00000, RZ, 0xfc, !PT ;  /* 0x3ff000000c0d7812 */ /* 0x000fe200078efcff */
[----:B------:R-:W-:Y:S01]  /*2c50*/  IMAD.MOV.U32 R12, RZ, RZ, R14 ;  /* 0x000000ffff0c7224 */ /* 0x000fe200078e000e */
[----:B------:R-:W-:Y:S02]  /*2c60*/  MOV R18, 0x1 ;  /* 0x0000000100127802 */ /* 0x000fe40000000f00 */
[----:B------:R-:W-:-:S02]  /*2c70*/  LOP3.LUT R30, R17, 0x7ff00000, RZ, 0xc0, !PT ;  /* 0x7ff00000111e7812 */ /* 0x000fc400078ec0ff */
[----:B------:R-:W-:Y:S01]  /*2c80*/  MOV R31, 0x1ca00000 ;  /* 0x1ca00000001f7802 */ /* 0x000fe20000000f00 */
[----:B------:R-:W-:Y:S01]  /*2c90*/  @!P0 DMUL R12, R14, 8.98846567431157953865e+307 ;  /* 0x7fe000000e0c8828 */ /* 0x000fe20000000000 */
[C---:B------:R-:W-:Y:S02]  /*2ca0*/  LOP3.LUT R34, R15.reuse, 0x7ff00000, RZ, 0xc0, !PT ;  /* 0x7ff000000f227812 */ /* 0x040fe400078ec0ff */
[----:B------:R-:W-:Y:S02]  /*2cb0*/  MOV R33, R30 ;  /* 0x0000001e00217202 */ /* 0x000fe40000000f00 */
[----:B------:R-:W-:Y:S01]  /*2cc0*/  @!P3 LOP3.LUT R21, R15, 0x7ff00000, RZ, 0xc0, !PT ;  /* 0x7ff000000f15b812 */ /* 0x000fe200078ec0ff */
[----:B------:R-:W0:Y:S01]  /*2cd0*/  MUFU.RCP64H R19, R13 ;  /* 0x0000000d00137308 */ /* 0x000e220000001800 */
[C---:B------:R-:W-:Y:S02]  /*2ce0*/  ISETP.GE.U32.AND P2, PT, R30.reuse, R34, PT ;  /* 0x000000221e00720c */ /* 0x040fe40003f46070 */
[----:B------:R-:W-:-:S02]  /*2cf0*/  @!P3 ISETP.GE.U32.AND P4, PT, R30, R21, PT ;  /* 0x000000151e00b20c */ /* 0x000fc40003f86070 */
[----:B------:R-:W-:Y:S02]  /*2d00*/  @!P0 LOP3.LUT R34, R13, 0x7ff00000, RZ, 0xc0, !PT ;  /* 0x7ff000000d228812 */ /* 0x000fe400078ec0ff */
[----:B------:R-:W-:-:S04]  /*2d10*/  @!P3 SEL R21, R31, 0x63400000, !P4 ;  /* 0x634000001f15b807 */ /* 0x000fc80006000000 */
[----:B------:R-:W-:-:S04]  /*2d20*/  @!P3 LOP3.LUT R24, R21, 0x80000000, R17, 0xf8, !PT ;  /* 0x800000001518b812 */ /* 0x000fc800078ef811 */
[----:B------:R-:W-:Y:S01]  /*2d30*/  @!P3 LOP3.LUT R25, R24, 0x100000, RZ, 0xfc, !PT ;  /* 0x001000001819b812 */ /* 0x000fe200078efcff */
[----:B------:R-:W-:Y:S01]  /*2d40*/  @!P3 IMAD.MOV.U32 R24, RZ, RZ, RZ ;  /* 0x000000ffff18b224 */ /* 0x000fe200078e00ff */
[----:B0-----:R-:W-:-:S08]  /*2d50*/  DFMA R22, R18, -R12, 1 ;  /* 0x3ff000001216742b */ /* 0x001fd0000000080c */
[----:B------:R-:W-:-:S08]  /*2d60*/  DFMA R22, R22, R22, R22 ;  /* 0x000000161616722b */ /* 0x000fd00000000016 */
[----:B------:R-:W-:Y:S01]  /*2d70*/  DFMA R22, R18, R22, R18 ;  /* 0x000000161216722b */ /* 0x000fe20000000012 */
[----:B------:R-:W-:Y:S02]  /*2d80*/  SEL R19, R31, 0x63400000, !P2 ;  /* 0x634000001f137807 */ /* 0x000fe40005000000 */
[----:B------:R-:W-:Y:S02]  /*2d90*/  MOV R18, R16 ;  /* 0x0000001000127202 */ /* 0x000fe40000000f00 */
[----:B------:R-:W-:-:S03]  /*2da0*/  LOP3.LUT R19, R19, 0x800fffff, R17, 0xf8, !PT ;  /* 0x800fffff13137812 */ /* 0x000fc600078ef811 */
[----:B------:R-:W-:-:S03]  /*2db0*/  DFMA R20, R22, -R12, 1 ;  /* 0x3ff000001614742b */ /* 0x000fc6000000080c */
[----:B------:R-:W-:-:S05]  /*2dc0*/  @!P3 DFMA R18, R18, 2, -R24 ;  /* 0x400000001212b82b */ /* 0x000fca0000000818 */
[----:B------:R-:W-:-:S05]  /*2dd0*/  DFMA R20, R22, R20, R22 ;  /* 0x000000141614722b */ /* 0x000fca0000000016 */
[----:B------:R-:W-:-:S03]  /*2de0*/  @!P3 LOP3.LUT R33, R19, 0x7ff00000, RZ, 0xc0, !PT ;  /* 0x7ff000001321b812 */ /* 0x000fc600078ec0ff */
[----:B------:R-:W-:Y:S01]  /*2df0*/  DMUL R22, R20, R18 ;  /* 0x0000001214167228 */ /* 0x000fe20000000000 */
[----:B------:R-:W-:-:S04]  /*2e00*/  IADD3 R35, PT, PT, R33, -0x1, RZ ;  /* 0xffffffff21237810 */ /* 0x000fc80007ffe0ff */
[----:B------:R-:W-:Y:S02]  /*2e10*/  ISETP.GT.U32.AND P0, PT, R35, 0x7feffffe, PT ;  /* 0x7feffffe2300780c */ /* 0x000fe40003f04070 */
[----:B------:R-:W-:Y:S01]  /*2e20*/  IADD3 R35, PT, PT, R34, -0x1, RZ ;  /* 0xffffffff22237810 */ /* 0x000fe20007ffe0ff */
[----:B------:R-:W-:-:S03]  /*2e30*/  DFMA R24, R22, -R12, R18 ;  /* 0x8000000c1618722b */ /* 0x000fc60000000012 */
[----:B------:R-:W-:-:S05]  /*2e40*/  ISETP.GT.U32.OR P0, PT, R35, 0x7feffffe, P0 ;  /* 0x7feffffe2300780c */ /* 0x000fca0000704470 */
[----:B------:R-:W-:-:S08]  /*2e50*/  DFMA R24, R20, R24, R22 ;  /* 0x000000181418722b */ /* 0x000fd00000000016 */
[----:B------:R-:W-:Y:S05]  /*2e60*/  @P0 BRA `(.L_x_40) ;  /* 0x00000000006c0947 */ /* 0x000fea0003800000 */
[----:B------:R-:W-:-:S04]  /*2e70*/  LOP3.LUT R17, R15, 0x7ff00000, RZ, 0xc0, !PT ;  /* 0x7ff000000f117812 */ /* 0x000fc800078ec0ff */
[CC--:B------:R-:W-:Y:S02]  /*2e80*/  VIADDMNMX R16, R30.reuse, -R17.reuse, 0xb9600000, !PT ;  /* 0xb96000001e107446 */ /* 0x0c0fe40007800911 */
[----:B------:R-:W-:Y:S02]  /*2e90*/  ISETP.GE.U32.AND P0, PT, R30, R17, PT ;  /* 0x000000111e00720c */ /* 0x000fe40003f06070 */
[----:B------:R-:W-:Y:S02]  /*2ea0*/  VIMNMX R16, PT, PT, R16, 0x46a00000, PT ;  /* 0x46a0000010107848 */ /* 0x000fe40003fe0100 */
[----:B------:R-:W-:-:S05]  /*2eb0*/  SEL R31, R31, 0x63400000, !P0 ;  /* 0x634000001f1f7807 */ /* 0x000fca0004000000 */
[----:B------:R-:W-:Y:S01]  /*2ec0*/  IMAD.IADD R22, R16, 0x1, -R31 ;  /* 0x0000000110167824 */ /* 0x000fe200078e0a1f */
[----:B------:R-:W-:-:S04]  /*2ed0*/  MOV R16, RZ ;  /* 0x000000ff00107202 */ /* 0x000fc80000000f00 */
[----:B------:R-:W-:-:S06]  /*2ee0*/  IADD3 R17, PT, PT, R22, 0x7fe00000, RZ ;  /* 0x7fe0000016117810 */ /* 0x000fcc0007ffe0ff */
[----:B------:R-:W-:-:S10]  /*2ef0*/  DMUL R20, R24, R16 ;  /* 0x0000001018147228 */ /* 0x000fd40000000000 */
[----:B------:R-:W-:-:S13]  /*2f00*/  FSETP.GTU.AND P0, PT, |R21|, 1.469367938527859385e-39, PT ;  /* 0x001000001500780b */ /* 0x000fda0003f0c200 */
[----:B------:R-:W-:Y:S05]  /*2f10*/  @P0 BRA `(.L_x_41) ;  /* 0x0000000000940947 */ /* 0x000fea0003800000 */
[----:B------:R-:W-:Y:S01]  /*2f20*/  DFMA R12, R24, -R12, R18 ;  /* 0x8000000c180c722b */ /* 0x000fe20000000012 */
[----:B------:R-:W-:-:S09]  /*2f30*/  MOV R16, RZ ;  /* 0x000000ff00107202 */ /* 0x000fd20000000f00 */
[C---:B------:R-:W-:Y:S02]  /*2f40*/  FSETP.NEU.AND P0, PT, R13.reuse, RZ, PT ;  /* 0x000000ff0d00720b */ /* 0x040fe40003f0d000 */
[----:B------:R-:W-:-:S04]  /*2f50*/  LOP3.LUT R15, R13, 0x80000000, R15, 0x48, !PT ;  /* 0x800000000d0f7812 */ /* 0x000fc800078e480f */
[----:B------:R-:W-:-:S07]  /*2f60*/  LOP3.LUT R17, R15, R17, RZ, 0xfc, !PT ;  /* 0x000000110f117212 */ /* 0x000fce00078efcff */
[----:B------:R-:W-:Y:S05]  /*2f70*/  @!P0 BRA `(.L_x_41) ;  /* 0x00000000007c8947 */ /* 0x000fea0003800000 */
[----:B------:R-:W-:Y:S01]  /*2f80*/  IMAD.MOV R13, RZ, RZ, -R22 ;  /* 0x000000ffff0d7224 */ /* 0x000fe200078e0a16 */
[----:B------:R-:W-:Y:S01]  /*2f90*/  MOV R12, RZ ;  /* 0x000000ff000c7202 */ /* 0x000fe20000000f00 */
[----:B------:R-:W-:-:S05]  /*2fa0*/  DMUL.RP R16, R24, R16 ;  /* 0x0000001018107228 */ /* 0x000fca0000008000 */
[----:B------:R-:W-:-:S05]  /*2fb0*/  DFMA R12, R20, -R12, R24 ;  /* 0x8000000c140c722b */ /* 0x000fca0000000018 */
[----:B------:R-:W-:Y:S02]  /*2fc0*/  LOP3.LUT R15, R17, R15, RZ, 0x3c, !PT ;  /* 0x0000000f110f7212 */ /* 0x000fe400078e3cff */
[----:B------:R-:W-:-:S04]  /*2fd0*/  IADD3 R12, PT, PT, -R22, -0x43300000, RZ ;  /* 0xbcd00000160c7810 */ /* 0x000fc80007ffe1ff */
[----:B------:R-:W-:-:S04]  /*2fe0*/  FSETP.NEU.AND P0, PT, |R13|, R12, PT ;  /* 0x0000000c0d00720b */ /* 0x000fc80003f0d200 */
[----:B------:R-:W-:Y:S02]  /*2ff0*/  FSEL R20, R16, R20, !P0 ;  /* 0x0000001410147208 */ /* 0x000fe40004000000 */
[----:B------:R-:W-:Y:S01]  /*3000*/  FSEL R21, R15, R21, !P0 ;  /* 0x000000150f157208 */ /* 0x000fe20004000000 */
[----:B------:R-:W-:Y:S06]  /*3010*/  BRA `(.L_x_41) ;  /* 0x0000000000547947 */ /* 0x000fec0003800000 */
.L_x_40:
[----:B------:R-:W-:-:S14]  /*3020*/  DSETP.NAN.AND P0, PT, R16, R16, PT ;  /* 0x000000101000722a */ /* 0x000fdc0003f08000 */
[----:B------:R-:W-:Y:S05]  /*3030*/  @P0 BRA `(.L_x_42) ;  /* 0x0000000000440947 */ /* 0x000fea0003800000 */
[----:B------:R-:W-:-:S14]  /*3040*/  DSETP.NAN.AND P0, PT, R14, R14, PT ;  /* 0x0000000e0e00722a */ /* 0x000fdc0003f08000 */
[----:B------:R-:W-:Y:S05]  /*3050*/  @P0 BRA `(.L_x_43) ;  /* 0x0000000000300947 */ /* 0x000fea0003800000 */
[----:B------:R-:W-:Y:S02]  /*3060*/  ISETP.NE.AND P0, PT, R33, R34, PT ;  /* 0x000000222100720c */ /* 0x000fe40003f05270 */
[----:B------:R-:W-:Y:S02]  /*3070*/  MOV R20, 0x0 ;  /* 0x0000000000147802 */ /* 0x000fe40000000f00 */
[----:B------:R-:W-:-:S09]  /*3080*/  MOV R21, 0xfff80000 ;  /* 0xfff8000000157802 */ /* 0x000fd20000000f00 */
[----:B------:R-:W-:Y:S05]  /*3090*/  @!P0 BRA `(.L_x_41) ;  /* 0x0000000000348947 */ /* 0x000fea0003800000 */
[----:B------:R-:W-:Y:S02]  /*30a0*/  ISETP.NE.AND P0, PT, R33, 0x7ff00000, PT ;  /* 0x7ff000002100780c */ /* 0x000fe40003f05270 */
[----:B------:R-:W-:Y:S02]  /*30b0*/  LOP3.LUT R21, R17, 0x80000000, R15, 0x48, !PT ;  /* 0x8000000011157812 */ /* 0x000fe400078e480f */
[----:B------:R-:W-:-:S13]  /*30c0*/  ISETP.EQ.OR P0, PT, R34, RZ, !P0 ;  /* 0x000000ff2200720c */ /* 0x000fda0004702670 */
[----:B------:R-:W-:Y:S01]  /*30d0*/  @P0 LOP3.LUT R12, R21, 0x7ff00000, RZ, 0xfc, !PT ;  /* 0x7ff00000150c0812 */ /* 0x000fe200078efcff */
[----:B------:R-:W-:Y:S01]  /*30e0*/  @!P0 IMAD.MOV.U32 R20, RZ, RZ, RZ ;  /* 0x000000ffff148224 */ /* 0x000fe200078e00ff */
[----:B------:R-:W-:Y:S02]  /*30f0*/  @P0 MOV R20, RZ ;  /* 0x000000ff00140202 */ /* 0x000fe40000000f00 */
[----:B------:R-:W-:Y:S01]  /*3100*/  @P0 MOV R21, R12 ;  /* 0x0000000c00150202 */ /* 0x000fe20000000f00 */
[----:B------:R-:W-:Y:S06]  /*3110*/  BRA `(.L_x_41) ;  /* 0x0000000000147947 */ /* 0x000fec0003800000 */
.L_x_43:
[----:B------:R-:W-:Y:S02]  /*3120*/  LOP3.LUT R21, R15, 0x80000, RZ, 0xfc, !PT ;  /* 0x000800000f157812 */ /* 0x000fe400078efcff */
[----:B------:R-:W-:Y:S01]  /*3130*/  MOV R20, R14 ;  /* 0x0000000e00147202 */ /* 0x000fe20000000f00 */
[----:B------:R-:W-:Y:S06]  /*3140*/  BRA `(.L_x_41) ;  /* 0x0000000000087947 */ /* 0x000fec0003800000 */
.L_x_42:
[----:B------:R-:W-:Y:S01]  /*3150*/  LOP3.LUT R21, R17, 0x80000, RZ, 0xfc, !PT ;  /* 0x0008000011157812 */ /* 0x000fe200078efcff */
[----:B------:R-:W-:-:S07]  /*3160*/  IMAD.MOV.U32 R20, RZ, RZ, R16 ;  /* 0x000000ffff147224 */ /* 0x000fce00078e0010 */
.L_x_41:
[----:B------:R-:W-:Y:S05]  /*3170*/  BSYNC.RECONVERGENT B1 ;  /* 0x0000000000017941 */ /* 0x000fea0003800200 */
.L_x_39:
[----:B------:R-:W-:Y:S01]  /*3180*/  HFMA2 R13, -RZ, RZ, 0, 0 ;  /* 0x00000000ff0d7431 */ /* 0x000fe200000001ff */
[----:B------:R-:W-:-:S04]  /*3190*/  MOV R12, R2 ;  /* 0x00000002000c7202 */ /* 0x000fc80000000f00 */
[----:B------:R-:W-:Y:S05]  /*31a0*/  RET.REL.NODEC R12 `(get_signals) ;  /* 0xffffffcc0c947950 */ /* 0x000fea0003c3ffff */
        .weak           $__internal_1_$__cuda_sm20_sqrt_rn_f32_slowpath
        .type           $__internal_1_$__cuda_sm20_sqrt_rn_f32_slowpath,@function
        .size           $__internal_1_$__cuda_sm20_sqrt_rn_f32_slowpath,($__internal_2_$__cuda_sm3x_div_rn_noftz_f32_slowpath - $__internal_1_$__cuda_sm20_sqrt_rn_f32_slowpath)
$__internal_1_$__cuda_sm20_sqrt_rn_f32_slowpath:
[----:B------:R-:W-:-:S13]  /*31b0*/  LOP3.LUT P0, RZ, R13, 0x7fffffff, RZ, 0xc0, !PT ;  /* 0x7fffffff0dff7812 */ /* 0x000fda000780c0ff */
[----:B------:R-:W-:Y:S01]  /*31c0*/  @!P0 MOV R12, R13 ;  /* 0x0000000d000c8202 */ /* 0x000fe20000000f00 */
[----:B------:R-:W-:Y:S06]  /*31d0*/  @!P0 BRA `(.L_x_44) ;  /* 0x0000000000448947 */ /* 0x000fec0003800000 */
[----:B------:R-:W-:Y:S01]  /*31e0*/  FSETP.GEU.FTZ.AND P0, PT, R13, RZ, PT ;  /* 0x000000ff0d00720b */ /* 0x000fe20003f1e000 */
[----:B------:R-:W-:-:S12]  /*31f0*/  IMAD.MOV.U32 R2, RZ, RZ, R13 ;  /* 0x000000ffff027224 */ /* 0x000fd800078e000d */
[----:B------:R-:W-:Y:S01]  /*3200*/  @!P0 MOV R12, 0x7fffffff ;  /* 0x7fffffff000c8802 */ /* 0x000fe20000000f00 */
[----:B------:R-:W-:Y:S06]  /*3210*/  @!P0 BRA `(.L_x_44) ;  /* 0x0000000000348947 */ /* 0x000fec0003800000 */
[----:B------:R-:W-:-:S13]  /*3220*/  FSETP.GTU.FTZ.AND P0, PT, |R2|, +INF , PT ;  /* 0x7f8000000200780b */ /* 0x000fda0003f1c200 */
[----:B------:R-:W-:Y:S01]  /*3230*/  @P0 FADD.FTZ R12, R2, 1 ;  /* 0x3f800000020c0421 */ /* 0x000fe20000010000 */
[----:B------:R-:W-:Y:S06]  /*3240*/  @P0 BRA `(.L_x_44) ;  /* 0x0000000000280947 */ /* 0x000fec0003800000 */
[----:B------:R-:W-:-:S13]  /*3250*/  FSETP.NEU.FTZ.AND P0, PT, |R2|, +INF , PT ;  /* 0x7f8000000200780b */ /* 0x000fda0003f1d200 */
[----:B------:R-:W-:-:S04]  /*3260*/  @P0 FFMA R13, R2, 1.84467440737095516160e+19, RZ ;  /* 0x5f800000020d0823 */ /* 0x000fc800000000ff */
[----:B------:R-:W0:Y:S02]  /*3270*/  @P0 MUFU.RSQ R12, R13 ;  /* 0x0000000d000c0308 */ /* 0x000e240000001400 */
[----:B0-----:R-:W-:Y:S01]  /*3280*/  @P0 FMUL.FTZ R14, R13, R12 ;  /* 0x0000000c0d0e0220 */ /* 0x001fe20000410000 */
[----:B------:R-:W-:Y:S01]  /*3290*/  @P0 FMUL.FTZ R16, R12, 0.5 ;  /* 0x3f0000000c100820 */ /* 0x000fe20000410000 */
[----:B------:R-:W-:Y:S02]  /*32a0*/  @!P0 MOV R12, R2 ;  /* 0x00000002000c8202 */ /* 0x000fe40000000f00 */
[----:B------:R-:W-:-:S04]  /*32b0*/  @P0 FADD.FTZ R15, -R14, -RZ ;  /* 0x800000ff0e0f0221 */ /* 0x000fc80000010100 */
[----:B------:R-:W-:-:S04]  /*32c0*/  @P0 FFMA R15, R14, R15, R13 ;  /* 0x0000000f0e0f0223 */ /* 0x000fc8000000000d */
[----:B------:R-:W-:-:S04]  /*32d0*/  @P0 FFMA R15, R15, R16, R14 ;  /* 0x000000100f0f0223 */ /* 0x000fc8000000000e */
[----:B------:R-:W-:-:S07]  /*32e0*/  @P0 FMUL.FTZ R12, R15, 2.3283064365386962891e-10 ;  /* 0x2f8000000f0c0820 */ /* 0x000fce0000410000 */
.L_x_44:
[----:B------:R-:W-:Y:S01]  /*32f0*/  HFMA2 R13, -RZ, RZ, 0, 0 ;  /* 0x00000000ff0d7431 */ /* 0x000fe200000001ff */
[----:B------:R-:W-:Y:S01]  /*3300*/  MOV R2, R12 ;  /* 0x0000000c00027202 */ /* 0x000fe20000000f00 */
[----:B------:R-:W-:-:S04]  /*3310*/  IMAD.MOV.U32 R12, RZ, RZ, R17 ;  /* 0x000000ffff0c7224 */ /* 0x000fc800078e0011 */
[----:B------:R-:W-:Y:S05]  /*3320*/  RET.REL.NODEC R12 `(get_signals) ;  /* 0xffffffcc0c347950 */ /* 0x000fea0003c3ffff */
        .weak           $__internal_2_$__cuda_sm3x_div_rn_noftz_f32_slowpath
        .type           $__internal_2_$__cuda_sm3x_div_rn_noftz_f32_slowpath,@function
        .size           $__internal_2_$__cuda_sm3x_div_rn_noftz_f32_slowpath,(.L_x_59 - $__internal_2_$__cuda_sm3x_div_rn_noftz_f32_slowpath)
$__internal_2_$__cuda_sm3x_div_rn_noftz_f32_slowpath:
[----:B------:R-:W-:Y:S01]  /*3330*/  SHF.R.U32.HI R18, RZ, 0x17, R15 ;  /* 0x00000017ff127819 */ /* 0x000fe2000001160f */
[----:B------:R-:W-:Y:S01]  /*3340*/  BSSY.RECONVERGENT B1, `(.L_x_45) ;  /* 0x0000062000017945 */ /* 0x000fe20003800200 */
[----:B------:R-:W-:Y:S02]  /*3350*/  SHF.R.U32.HI R22, RZ, 0x17, R14 ;  /* 0x00000017ff167819 */ /* 0x000fe4000001160e */
[----:B------:R-:W-:Y:S02]  /*3360*/  LOP3.LUT R18, R18, 0xff, RZ, 0xc0, !PT ;  /* 0x000000ff12127812 */ /* 0x000fe400078ec0ff */
[----:B------:R-:W-:Y:S02]  /*3370*/  LOP3.LUT R22, R22, 0xff, RZ, 0xc0, !PT ;  /* 0x000000ff16167812 */ /* 0x000fe400078ec0ff */
[----:B------:R-:W-:Y:S02]  /*3380*/  IADD3 R23, PT, PT, R18, -0x1, RZ ;  /* 0xffffffff12177810 */ /* 0x000fe40007ffe0ff */
[----:B------:R-:W-:-:S02]  /*3390*/  IADD3 R21, PT, PT, R22, -0x1, RZ ;  /* 0xffffffff16157810 */ /* 0x000fc40007ffe0ff */
[----:B------:R-:W-:-:S04]  /*33a0*/  ISETP.GT.U32.AND P0, PT, R23, 0xfd, PT ;  /* 0x000000fd1700780c */ /* 0x000fc80003f04070 */
[----:B------:R-:W-:-:S13]  /*33b0*/  ISETP.GT.U32.OR P0, PT, R21, 0xfd, P0 ;  /* 0x000000fd1500780c */ /* 0x000fda0000704470 */
[----:B------:R-:W-:Y:S01]  /*33c0*/  @!P0 IMAD.MOV.U32 R20, RZ, RZ, RZ ;  /* 0x000000ffff148224 */ /* 0x000fe200078e00ff */
[----:B------:R-:W-:Y:S06]  /*33d0*/  @!P0 BRA `(.L_x_46) ;  /* 0x00000000005c8947 */ /* 0x000fec0003800000 */
[----:B------:R-:W-:Y:S02]  /*33e0*/  FSETP.GTU.FTZ.AND P0, PT, |R14|, +INF , PT ;  /* 0x7f8000000e00780b */ /* 0x000fe40003f1c200 */
[----:B------:R-:W-:-:S04]  /*33f0*/  FSETP.GTU.FTZ.AND P1, PT, |R15|, +INF , PT ;  /* 0x7f8000000f00780b */ /* 0x000fc80003f3c200 */
[----:B------:R-:W-:-:S13]  /*3400*/  PLOP3.LUT P0, PT, P0, P1, PT, 0xf8, 0x8f ;  /* 0x00000000008f781c */ /* 0x000fda0000703f70 */
[----:B------:R-:W-:Y:S05]  /*3410*/  @P0 BRA `(.L_x_47) ;  /* 0x00000004004c0947 */ /* 0x000fea0003800000 */
[----:B------:R-:W-:-:S13]  /*3420*/  LOP3.LUT P0, RZ, R15, 0x7fffffff, R14, 0xc8, !PT ;  /* 0x7fffffff0fff7812 */ /* 0x000fda000780c80e */
[----:B------:R-:W-:Y:S05]  /*3430*/  @!P0 BRA `(.L_x_48) ;  /* 0x00000004003c8947 */ /* 0x000fea0003800000 */
[C---:B------:R-:W-:Y:S02]  /*3440*/  FSETP.NEU.FTZ.AND P1, PT, |R14|.reuse, +INF , PT ;  /* 0x7f8000000e00780b */ /* 0x040fe40003f3d200 */
[----:B------:R-:W-:Y:S02]  /*3450*/  FSETP.NEU.FTZ.AND P2, PT, |R15|, +INF , PT ;  /* 0x7f8000000f00780b */ /* 0x000fe40003f5d200 */
[----:B------:R-:W-:-:S11]  /*3460*/  FSETP.NEU.FTZ.AND P0, PT, |R14|, +INF , PT ;  /* 0x7f8000000e00780b */ /* 0x000fd60003f1d200 */
[----:B------:R-:W-:Y:S05]  /*3470*/  @!P2 BRA !P1, `(.L_x_48) ;  /* 0x00000004002ca947 */ /* 0x000fea0004800000 */
[----:B------:R-:W-:-:S04]  /*3480*/  LOP3.LUT P1, RZ, R14, 0x7fffffff, RZ, 0xc0, !PT ;  /* 0x7fffffff0eff7812 */ /* 0x000fc8000782c0ff */
[----:B------:R-:W-:-:S13]  /*3490*/  PLOP3.LUT P1, PT, P2, P1, PT, 0x2f, 0xf2 ;  /* 0x0000000000f2781c */ /* 0x000fda0001722577 */
[----:B------:R-:W-:Y:S05]  /*34a0*/  @P1 BRA `(.L_x_49) ;  /* 0x0000000400181947 */ /* 0x000fea0003800000 */
[----:B------:R-:W-:-:S04]  /*34b0*/  LOP3.LUT P1, RZ, R15, 0x7fffffff, RZ, 0xc0, !PT ;  /* 0x7fffffff0fff7812 */ /* 0x000fc8000782c0ff */
[----:B------:R-:W-:-:S13]  /*34c0*/  PLOP3.LUT P0, PT, P0, P1, PT, 0x2f, 0xf2 ;  /* 0x0000000000f2781c */ /* 0x000fda0000702577 */
[----:B------:R-:W-:Y:S05]  /*34d0*/  @P0 BRA `(.L_x_50) ;  /* 0x0000000400000947 */ /* 0x000fea0003800000 */
[----:B------:R-:W-:Y:S02]  /*34e0*/  ISETP.GE.AND P0, PT, R21, RZ, PT ;  /* 0x000000ff1500720c */ /* 0x000fe40003f06270 */
[----:B------:R-:W-:-:S11]  /*34f0*/  ISETP.GE.AND P1, PT, R23, RZ, PT ;  /* 0x000000ff1700720c */ /* 0x000fd60003f26270 */
[----:B------:R-:W-:Y:S01]  /*3500*/  @P0 MOV R20, RZ ;  /* 0x000000ff00140202 */ /* 0x000fe20000000f00 */
[----:B------:R-:W-:Y:S01]  /*3510*/  @!P0 FFMA R14, R14, 1.84467440737095516160e+19, RZ ;  /* 0x5f8000000e0e8823 */ /* 0x000fe200000000ff */
[----:B------:R-:W-:Y:S01]  /*3520*/  @!P0 MOV R20, 0xffffffc0 ;  /* 0xffffffc000148802 */ /* 0x000fe20000000f00 */
[----:B------:R-:W-:-:S03]  /*3530*/  @!P1 FFMA R15, R15, 1.84467440737095516160e+19, RZ ;  /* 0x5f8000000f0f9823 */ /* 0x000fc600000000ff */
[----:B------:R-:W-:-:S07]  /*3540*/  @!P1 IADD3 R20, PT, PT, R20, 0x40, RZ ;  /* 0x0000004014149810 */ /* 0x000fce0007ffe0ff */
.L_x_46:
[----:B------:R-:W-:Y:S01]  /*3550*/  LEA R24, R18, 0xc0800000, 0x17 ;  /* 0xc080000012187811 */ /* 0x000fe200078eb8ff */
[----:B------:R-:W-:Y:S04]  /*3560*/  BSSY.RECONVERGENT B2, `(.L_x_51) ;  /* 0x0000036000027945 */ /* 0x000fe80003800200 */
[----:B------:R-:W-:Y:S01]  /*3570*/  IMAD.IADD R24, R15, 0x1, -R24 ;  /* 0x000000010f187824 */ /* 0x000fe200078e0a18 */
[----:B------:R-:W-:-:S03]  /*3580*/  IADD3 R15, PT, PT, R22, -0x7f, RZ ;  /* 0xffffff81160f7810 */ /* 0x000fc60007ffe0ff */
[----:B------:R-:W0:Y:S01]  /*3590*/  MUFU.RCP R28, R24 ;  /* 0x00000018001c7308 */ /* 0x000e220000001000 */
[----:B------:R-:W-:Y:S01]  /*35a0*/  FADD.FTZ R21, -R24, -RZ ;  /* 0x800000ff18157221 */ /* 0x000fe20000010100 */
[----:B------:R-:W-:-:S03]  /*35b0*/  IMAD R14, R15, -0x800000, R14 ;  /* 0xff8000000f0e7824 */ /* 0x000fc600078e020e */
[----:B0-----:R-:W-:-:S04]  /*35c0*/  FFMA R23, R28, R21, 1 ;  /* 0x3f8000001c177423 */ /* 0x001fc80000000015 */
[----:B------:R-:W-:-:S04]  /*35d0*/  FFMA R23, R28, R23, R28 ;  /* 0x000000171c177223 */ /* 0x000fc8000000001c */
[----:B------:R-:W-:-:S04]  /*35e0*/  FFMA R22, R14, R23, RZ ;  /* 0x000000170e167223 */ /* 0x000fc800000000ff */
[----:B------:R-:W-:-:S04]  /*35f0*/  FFMA R25, R21, R22, R14 ;  /* 0x0000001615197223 */ /* 0x000fc8000000000e */
[----:B------:R-:W-:Y:S01]  /*3600*/  FFMA R22, R23, R25, R22 ;  /* 0x0000001917167223 */ /* 0x000fe20000000016 */
[----:B------:R-:W-:-:S03]  /*3610*/  IADD3 R25, PT, PT, R15, 0x7f, -R18 ;  /* 0x0000007f0f197810 */ /* 0x000fc60007ffe812 */
[----:B------:R-:W-:Y:S01]  /*3620*/  FFMA R21, R21, R22, R14 ;  /* 0x0000001615157223 */ /* 0x000fe2000000000e */
[----:B------:R-:W-:-:S03]  /*3630*/  IADD3 R25, PT, PT, R25, R20, RZ ;  /* 0x0000001419197210 */ /* 0x000fc60007ffe0ff */
[----:B------:R-:W-:-:S05]  /*3640*/  FFMA R14, R23, R21, R22 ;  /* 0x00000015170e7223 */ /* 0x000fca0000000016 */
[----:B------:R-:W-:-:S04]  /*3650*/  SHF.R.U32.HI R15, RZ, 0x17, R14 ;  /* 0x00000017ff0f7819 */ /* 0x000fc8000001160e */
[----:B------:R-:W-:-:S04]  /*3660*/  LOP3.LUT R15, R15, 0xff, RZ, 0xc0, !PT ;  /* 0x000000ff0f0f7812 */ /* 0x000fc800078ec0ff */
[----:B------:R-:W-:-:S05]  /*3670*/  IADD3 R15, PT, PT, R15, R25, RZ ;  /* 0x000000190f0f7210 */ /* 0x000fca0007ffe0ff */
[----:B------:R-:W-:-:S05]  /*3680*/  VIADD R18, R15, 0xffffffff ;  /* 0xffffffff0f127836 */ /* 0x000fca0000000000 */
[----:B------:R-:W-:-:S13]  /*3690*/  ISETP.GE.U32.AND P0, PT, R18, 0xfe, PT ;  /* 0x000000fe1200780c */ /* 0x000fda0003f06070 */
[----:B------:R-:W-:Y:S05]  /*36a0*/  @!P0 BRA `(.L_x_52) ;  /* 0x0000000000808947 */ /* 0x000fea0003800000 */
[----:B------:R-:W-:-:S13]  /*36b0*/  ISETP.GT.AND P0, PT, R15, 0xfe, PT ;  /* 0x000000fe0f00780c */ /* 0x000fda0003f04270 */
[----:B------:R-:W-:Y:S05]  /*36c0*/  @P0 BRA `(.L_x_53) ;  /* 0x00000000006c0947 */ /* 0x000fea0003800000 */
[----:B------:R-:W-:-:S13]  /*36d0*/  ISETP.GE.AND P0, PT, R15, 0x1, PT ;  /* 0x000000010f00780c */ /* 0x000fda0003f06270 */
[----:B------:R-:W-:Y:S05]  /*36e0*/  @P0 BRA `(.L_x_54) ;  /* 0x0000000000740947 */ /* 0x000fea0003800000 */
[----:B------:R-:W-:Y:S02]  /*36f0*/  ISETP.GE.AND P0, PT, R15, -0x18, PT ;  /* 0xffffffe80f00780c */ /* 0x000fe40003f06270 */
[----:B------:R-:W-:-:S11]  /*3700*/  LOP3.LUT R14, R14, 0x80000000, RZ, 0xc0, !PT ;  /* 0x800000000e0e7812 */ /* 0x000fd600078ec0ff */
[----:B------:R-:W-:Y:S05]  /*3710*/  @!P0 BRA `(.L_x_54) ;  /* 0x0000000000688947 */ /* 0x000fea0003800000 */
[-CC-:B------:R-:W-:Y:S01]  /*3720*/  FFMA.RZ R18, R23, R21.reuse, R22.reuse ;  /* 0x0000001517127223 */ /* 0x180fe2000000c016 */
[C---:B------:R-:W-:Y:S02]  /*3730*/  ISETP.NE.AND P2, PT, R15.reuse, RZ, PT ;  /* 0x000000ff0f00720c */ /* 0x040fe40003f45270 */
[----:B------:R-:W-:Y:S02]  /*3740*/  ISETP.NE.AND P1, PT, R15, RZ, PT ;  /* 0x000000ff0f00720c */ /* 0x000fe40003f25270 */
[----:B------:R-:W-:Y:S01]  /*3750*/  LOP3.LUT R20, R18, 0x7fffff, RZ, 0xc0, !PT ;  /* 0x007fffff12147812 */ /* 0x000fe200078ec0ff */
[CCC-:B------:R-:W-:Y:S01]  /*3760*/  FFMA.RP R18, R23.reuse, R21.reuse, R22.reuse ;  /* 0x0000001517127223 */ /* 0x1c0fe20000008016 */
[----:B------:R-:W-:Y:S01]  /*3770*/  FFMA.RM R21, R23, R21, R22 ;  /* 0x0000001517157223 */ /* 0x000fe20000004016 */
[----:B------:R-:W-:Y:S02]  /*3780*/  IADD3 R23, PT, PT, R15, 0x20, RZ ;  /* 0x000000200f177810 */ /* 0x000fe40007ffe0ff */
[----:B------:R-:W-:-:S02]  /*3790*/  LOP3.LUT R20, R20, 0x800000, RZ, 0xfc, !PT ;  /* 0x0080000014147812 */ /* 0x000fc400078efcff */
[----:B------:R-:W-:Y:S02]  /*37a0*/  IADD3 R15, PT, PT, -R15, RZ, RZ ;  /* 0x000000ff0f0f7210 */ /* 0x000fe40007ffe1ff */
[----:B------:R-:W-:Y:S02]  /*37b0*/  SHF.L.U32 R23, R20, R23, RZ ;  /* 0x0000001714177219 */ /* 0x000fe400000006ff */
[----:B------:R-:W-:Y:S02]  /*37c0*/  FSETP.NEU.FTZ.AND P0, PT, R18, R21, PT ;  /* 0x000000151200720b */ /* 0x000fe40003f1d000 */
[----:B------:R-:W-:Y:S02]  /*37d0*/  SEL R15, R15, RZ, P2 ;  /* 0x000000ff0f0f7207 */ /* 0x000fe40001000000 */
[----:B------:R-:W-:Y:S02]  /*37e0*/  ISETP.NE.AND P1, PT, R23, RZ, P1 ;  /* 0x000000ff1700720c */ /* 0x000fe40000f25270 */
[----:B------:R-:W-:-:S02]  /*37f0*/  SHF.R.U32.HI R15, RZ, R15, R20 ;  /* 0x0000000fff0f7219 */ /* 0x000fc40000011614 */
[----:B------:R-:W-:Y:S02]  /*3800*/  PLOP3.LUT P0, PT, P0, P1, PT, 0xf8, 0x8f ;  /* 0x00000000008f781c */ /* 0x000fe40000703f70 */
[----:B------:R-:W-:Y:S02]  /*3810*/  SHF.R.U32.HI R21, RZ, 0x1, R15 ;  /* 0x00000001ff157819 */ /* 0x000fe4000001160f */
[----:B------:R-:W-:-:S04]  /*3820*/  SEL R18, RZ, 0x1, !P0 ;  /* 0x00000001ff127807 */ /* 0x000fc80004000000 */
[----:B------:R-:W-:-:S04]  /*3830*/  LOP3.LUT R18, R18, 0x1, R21, 0xf8, !PT ;  /* 0x0000000112127812 */ /* 0x000fc800078ef815 */
[----:B------:R-:W-:-:S04]  /*3840*/  LOP3.LUT R18, R18, R15, RZ, 0xc0, !PT ;  /* 0x0000000f12127212 */ /* 0x000fc800078ec0ff */
[----:B------:R-:W-:-:S04]  /*3850*/  IADD3 R21, PT, PT, R21, R18, RZ ;  /* 0x0000001215157210 */ /* 0x000fc80007ffe0ff */
[----:B------:R-:W-:Y:S01]  /*3860*/  LOP3.LUT R14, R21, R14, RZ, 0xfc, !PT ;  /* 0x0000000e150e7212 */ /* 0x000fe200078efcff */
[----:B------:R-:W-:Y:S06]  /*3870*/  BRA `(.L_x_54) ;  /* 0x0000000000107947 */ /* 0x000fec0003800000 */
.L_x_53:
[----:B------:R-:W-:-:S04]  /*3880*/  LOP3.LUT R14, R14, 0x80000000, RZ, 0xc0, !PT ;  /* 0x800000000e0e7812 */ /* 0x000fc800078ec0ff */
[----:B------:R-:W-:Y:S01]  /*3890*/  LOP3.LUT R14, R14, 0x7f800000, RZ, 0xfc, !PT ;  /* 0x7f8000000e0e7812 */ /* 0x000fe200078efcff */
[----:B------:R-:W-:Y:S06]  /*38a0*/  BRA `(.L_x_54) ;  /* 0x0000000000047947 */ /* 0x000fec0003800000 */
.L_x_52:
[----:B------:R-:W-:-:S07]  /*38b0*/  IMAD R14, R25, 0x800000, R14 ;  /* 0x00800000190e7824 */ /* 0x000fce00078e020e */
.L_x_54:
[----:B------:R-:W-:Y:S05]  /*38c0*/  BSYNC.RECONVERGENT B2 ;  /* 0x0000000000027941 */ /* 0x000fea0003800200 */
.L_x_51:
[----:B------:R-:W-:Y:S05]  /*38d0*/  BRA `(.L_x_55) ;  /* 0x0000000000207947 */ /* 0x000fea0003800000 */
.L_x_50:
[----:B------:R-:W-:-:S04]  /*38e0*/  LOP3.LUT R14, R15, 0x80000000, R14, 0x48, !PT ;  /* 0x800000000f0e7812 */ /* 0x000fc800078e480e */
[----:B------:R-:W-:Y:S01]  /*38f0*/  LOP3.LUT R14, R14, 0x7f800000, RZ, 0xfc, !PT ;  /* 0x7f8000000e0e7812 */ /* 0x000fe200078efcff */
[----:B------:R-:W-:Y:S06]  /*3900*/  BRA `(.L_x_55) ;  /* 0x0000000000147947 */ /* 0x000fec0003800000 */
.L_x_49:
[----:B------:R-:W-:Y:S01]  /*3910*/  LOP3.LUT R14, R15, 0x80000000, R14, 0x48, !PT ;  /* 0x800000000f0e7812 */ /* 0x000fe200078e480e */
[----:B------:R-:W-:Y:S06]  /*3920*/  BRA `(.L_x_55) ;  /* 0x00000000000c7947 */ /* 0x000fec0003800000 */
.L_x_48:
[----:B------:R-:W0:Y:S01]  /*3930*/  MUFU.RSQ R14, -QNAN ;  /* 0xffc00000000e7908 */ /* 0x000e220000001400 */
[----:B------:R-:W-:Y:S05]  /*3940*/  BRA `(.L_x_55) ;  /* 0x0000000000047947 */ /* 0x000fea0003800000 */
.L_x_47:
[----:B------:R-:W-:-:S07]  /*3950*/  FADD.FTZ R14, R14, R15 ;  /* 0x0000000f0e0e7221 */ /* 0x000fce0000010000 */
.L_x_55:
[----:B------:R-:W-:Y:S05]  /*3960*/  BSYNC.RECONVERGENT B1 ;  /* 0x0000000000017941 */ /* 0x000fea0003800200 */
.L_x_45:
[----:B------:R-:W-:Y:S01]  /*3970*/  HFMA2 R15, -RZ, RZ, 0, 0 ;  /* 0x00000000ff0f7431 */ /* 0x000fe200000001ff */
[----:B0-----:R-:W-:Y:S02]  /*3980*/  MOV R18, R14 ;  /* 0x0000000e00127202 */ /* 0x001fe40000000f00 */
[----:B------:R-:W-:-:S04]  /*3990*/  MOV R14, R16 ;  /* 0x00000010000e7202 */ /* 0x000fc80000000f00 */
[----:B------:R-:W-:Y:S05]  /*39a0*/  RET.REL.NODEC R14 `(get_signals) ;  /* 0xffffffc40e947950 */ /* 0x000fea0003c3ffff */
.L_x_56:
[----:B------:R-:W-:-:S00]  /*39b0*/  BRA `(.L_x_56) ;  /* 0xfffffffc00fc7947 */ /* 0x000fc0000383ffff */
[----:B------:R-:W-:-:S00]  /*39c0*/  NOP ;  /* 0x0000000000007918 */ /* 0x000fc00000000000 */
        /* <DEDUP_REMOVED lines=11> */
.L_x_59:


//--------------------- .nv.shared.reserved.0     --------------------------
	.section	.nv.shared.reserved.0,"aw",@nobits
	.weak		__nv_reservedSMEM_offset_0_alias
	.size		__nv_reservedSMEM_offset_0_alias, 0, 64
	.other		__nv_reservedSMEM_offset_0_alias,@"STO_CUDA_RESERVED_SHARED STV_DEFAULT"
__nv_reservedSMEM_offset_0_alias:
	.zero		0
	.zero		64


//--------------------- .nv.constant0.get_signals --------------------------
	.section	.nv.constant0.get_signals,"a",@progbits
	.sectionflags	@""
	.align	4
.nv.constant0.get_signals:
	.zero		960


//--------------------- SYMBOLS --------------------------

	.type		.nv.reservedSmem.offset0,@object
	.size		.nv.reservedSmem.offset0,0x4
